//
// Generated by NVIDIA NVVM Compiler
//
// Compiler Build ID: CL-36424714
// Cuda compilation tools, release 13.0, V13.0.88
// Based on NVVM 20.0.0
//

.version 9.0
.target sm_100
.address_size 64

	// .globl	_Z15binomial_kernelPdS_S_iibb
.extern .func  (.param .b64 func_retval0) malloc
(
	.param .b64 malloc_param_0
)
;
.extern .func free
(
	.param .b64 free_param_0
)
;

.visible .entry _Z15binomial_kernelPdS_S_iibb(
	.param .u64 .ptr .align 1 _Z15binomial_kernelPdS_S_iibb_param_0,
	.param .u64 .ptr .align 1 _Z15binomial_kernelPdS_S_iibb_param_1,
	.param .u64 .ptr .align 1 _Z15binomial_kernelPdS_S_iibb_param_2,
	.param .u32 _Z15binomial_kernelPdS_S_iibb_param_3,
	.param .u32 _Z15binomial_kernelPdS_S_iibb_param_4,
	.param .u8 _Z15binomial_kernelPdS_S_iibb_param_5,
	.param .u8 _Z15binomial_kernelPdS_S_iibb_param_6
)
{
	.reg .pred 	%p<65>;
	.reg .b16 	%rs<17>;
	.reg .b32 	%r<208>;
	.reg .b32 	%f<36>;
	.reg .b64 	%rd<37>;
	.reg .b64 	%fd<371>;

	ld.param.u64 	%rd12, [_Z15binomial_kernelPdS_S_iibb_param_0];
	ld.param.u64 	%rd14, [_Z15binomial_kernelPdS_S_iibb_param_1];
	ld.param.u32 	%r58, [_Z15binomial_kernelPdS_S_iibb_param_3];
	ld.param.u32 	%r206, [_Z15binomial_kernelPdS_S_iibb_param_4];
	ld.param.s8 	%rs8, [_Z15binomial_kernelPdS_S_iibb_param_5];
	ld.param.s8 	%rs9, [_Z15binomial_kernelPdS_S_iibb_param_6];
	cvta.to.global.u64 	%rd1, %rd14;
	mov.u32 	%r59, %ctaid.x;
	mov.u32 	%r60, %ntid.x;
	mov.u32 	%r61, %tid.x;
	mad.lo.s32 	%r1, %r59, %r60, %r61;
	setp.ge.s32 	%p1, %r1, %r58;
	@%p1 bra 	$L__BB0_72;
	add.s32 	%r2, %r206, 1;
	mul.wide.s32 	%rd2, %r2, 8;
$L__BB0_2:
	{ // callseq 0, 0
	.param .b64 param0;
	st.param.b64 	[param0], %rd2;
	.param .b64 retval0;
	call.uni (retval0), 
	malloc, 
	(
	param0
	);
	ld.param.b64 	%rd15, [retval0];
	} // callseq 0
	setp.eq.s64 	%p2, %rd15, 0;
	@%p2 bra 	$L__BB0_2;
	setp.lt.s32 	%p3, %r206, 0;
	@%p3 bra 	$L__BB0_33;
	cvta.to.global.u64 	%rd16, %rd12;
	mul.wide.s32 	%rd17, %r1, 8;
	add.s64 	%rd3, %rd16, %rd17;
	cvt.rn.f32.u32 	%f1, %r206;
	setp.ne.s16 	%p4, %rs9, 0;
	@%p4 bra 	$L__BB0_19;
	setp.eq.s32 	%p20, %r206, 0;
	mov.b32 	%r195, 0;
	@%p20 bra 	$L__BB0_14;
	and.b32  	%r195, %r2, -2;
	mov.b32 	%r194, 0;
$L__BB0_7:
	ld.global.f64 	%fd1, [%rd3];
	ld.global.f64 	%fd145, [%rd1+8];
	cvt.rn.f32.u32 	%f22, %r194;
	add.f32 	%f23, %f22, %f22;
	sub.f32 	%f24, %f23, %f1;
	cvt.f64.f32 	%fd146, %f24;
	mul.f64 	%fd2, %fd145, %fd146;
	fma.rn.f64 	%fd147, %fd2, 0d3FF71547652B82FE, 0d4338000000000000;
	{
	.reg .b32 %temp; 
	mov.b64 	{%r5, %temp}, %fd147;
	}
	mov.f64 	%fd148, 0dC338000000000000;
	add.rn.f64 	%fd149, %fd147, %fd148;
	fma.rn.f64 	%fd150, %fd149, 0dBFE62E42FEFA39EF, %fd2;
	fma.rn.f64 	%fd151, %fd149, 0dBC7ABC9E3B39803F, %fd150;
	fma.rn.f64 	%fd152, %fd151, 0d3E5ADE1569CE2BDF, 0d3E928AF3FCA213EA;
	fma.rn.f64 	%fd153, %fd152, %fd151, 0d3EC71DEE62401315;
	fma.rn.f64 	%fd154, %fd153, %fd151, 0d3EFA01997C89EB71;
	fma.rn.f64 	%fd155, %fd154, %fd151, 0d3F2A01A014761F65;
	fma.rn.f64 	%fd156, %fd155, %fd151, 0d3F56C16C1852B7AF;
	fma.rn.f64 	%fd157, %fd156, %fd151, 0d3F81111111122322;
	fma.rn.f64 	%fd158, %fd157, %fd151, 0d3FA55555555502A1;
	fma.rn.f64 	%fd159, %fd158, %fd151, 0d3FC5555555555511;
	fma.rn.f64 	%fd160, %fd159, %fd151, 0d3FE000000000000B;
	fma.rn.f64 	%fd161, %fd160, %fd151, 0d3FF0000000000000;
	fma.rn.f64 	%fd162, %fd161, %fd151, 0d3FF0000000000000;
	{
	.reg .b32 %temp; 
	mov.b64 	{%r6, %temp}, %fd162;
	}
	{
	.reg .b32 %temp; 
	mov.b64 	{%temp, %r7}, %fd162;
	}
	shl.b32 	%r104, %r5, 20;
	add.s32 	%r105, %r104, %r7;
	mov.b64 	%fd356, {%r6, %r105};
	{
	.reg .b32 %temp; 
	mov.b64 	{%temp, %r106}, %fd2;
	}
	mov.b32 	%f25, %r106;
	abs.f32 	%f2, %f25;
	setp.lt.f32 	%p21, %f2, 0f4086232B;
	@%p21 bra 	$L__BB0_10;
	setp.lt.f64 	%p22, %fd2, 0d0000000000000000;
	add.f64 	%fd163, %fd2, 0d7FF0000000000000;
	selp.f64 	%fd356, 0d0000000000000000, %fd163, %p22;
	setp.geu.f32 	%p23, %f2, 0f40874800;
	@%p23 bra 	$L__BB0_10;
	shr.u32 	%r107, %r5, 31;
	add.s32 	%r108, %r5, %r107;
	shr.s32 	%r109, %r108, 1;
	shl.b32 	%r110, %r109, 20;
	add.s32 	%r111, %r7, %r110;
	mov.b64 	%fd164, {%r6, %r111};
	sub.s32 	%r112, %r5, %r109;
	shl.b32 	%r113, %r112, 20;
	add.s32 	%r114, %r113, 1072693248;
	mov.b32 	%r115, 0;
	mov.b64 	%fd165, {%r115, %r114};
	mul.f64 	%fd356, %fd165, %fd164;
$L__BB0_10:
	mul.f64 	%fd166, %fd1, %fd356;
	ld.global.f64 	%fd167, [%rd1];
	setp.gt.f64 	%p24, %fd166, %fd167;
	sub.f64 	%fd168, %fd166, %fd167;
	selp.f64 	%fd169, %fd168, 0d0000000000000000, %p24;
	mul.wide.u32 	%rd21, %r194, 8;
	add.s64 	%rd4, %rd15, %rd21;
	st.f64 	[%rd4], %fd169;
	add.s32 	%r116, %r194, 1;
	ld.global.f64 	%fd7, [%rd3];
	ld.global.f64 	%fd170, [%rd1+8];
	cvt.rn.f32.u32 	%f26, %r116;
	add.f32 	%f27, %f26, %f26;
	sub.f32 	%f28, %f27, %f1;
	cvt.f64.f32 	%fd171, %f28;
	mul.f64 	%fd8, %fd170, %fd171;
	fma.rn.f64 	%fd172, %fd8, 0d3FF71547652B82FE, 0d4338000000000000;
	{
	.reg .b32 %temp; 
	mov.b64 	{%r8, %temp}, %fd172;
	}
	mov.f64 	%fd173, 0dC338000000000000;
	add.rn.f64 	%fd174, %fd172, %fd173;
	fma.rn.f64 	%fd175, %fd174, 0dBFE62E42FEFA39EF, %fd8;
	fma.rn.f64 	%fd176, %fd174, 0dBC7ABC9E3B39803F, %fd175;
	fma.rn.f64 	%fd177, %fd176, 0d3E5ADE1569CE2BDF, 0d3E928AF3FCA213EA;
	fma.rn.f64 	%fd178, %fd177, %fd176, 0d3EC71DEE62401315;
	fma.rn.f64 	%fd179, %fd178, %fd176, 0d3EFA01997C89EB71;
	fma.rn.f64 	%fd180, %fd179, %fd176, 0d3F2A01A014761F65;
	fma.rn.f64 	%fd181, %fd180, %fd176, 0d3F56C16C1852B7AF;
	fma.rn.f64 	%fd182, %fd181, %fd176, 0d3F81111111122322;
	fma.rn.f64 	%fd183, %fd182, %fd176, 0d3FA55555555502A1;
	fma.rn.f64 	%fd184, %fd183, %fd176, 0d3FC5555555555511;
	fma.rn.f64 	%fd185, %fd184, %fd176, 0d3FE000000000000B;
	fma.rn.f64 	%fd186, %fd185, %fd176, 0d3FF0000000000000;
	fma.rn.f64 	%fd187, %fd186, %fd176, 0d3FF0000000000000;
	{
	.reg .b32 %temp; 
	mov.b64 	{%r9, %temp}, %fd187;
	}
	{
	.reg .b32 %temp; 
	mov.b64 	{%temp, %r10}, %fd187;
	}
	shl.b32 	%r117, %r8, 20;
	add.s32 	%r118, %r117, %r10;
	mov.b64 	%fd357, {%r9, %r118};
	{
	.reg .b32 %temp; 
	mov.b64 	{%temp, %r119}, %fd8;
	}
	mov.b32 	%f29, %r119;
	abs.f32 	%f3, %f29;
	setp.lt.f32 	%p25, %f3, 0f4086232B;
	@%p25 bra 	$L__BB0_13;
	setp.lt.f64 	%p26, %fd8, 0d0000000000000000;
	add.f64 	%fd188, %fd8, 0d7FF0000000000000;
	selp.f64 	%fd357, 0d0000000000000000, %fd188, %p26;
	setp.geu.f32 	%p27, %f3, 0f40874800;
	@%p27 bra 	$L__BB0_13;
	shr.u32 	%r120, %r8, 31;
	add.s32 	%r121, %r8, %r120;
	shr.s32 	%r122, %r121, 1;
	shl.b32 	%r123, %r122, 20;
	add.s32 	%r124, %r10, %r123;
	mov.b64 	%fd189, {%r9, %r124};
	sub.s32 	%r125, %r8, %r122;
	shl.b32 	%r126, %r125, 20;
	add.s32 	%r127, %r126, 1072693248;
	mov.b32 	%r128, 0;
	mov.b64 	%fd190, {%r128, %r127};
	mul.f64 	%fd357, %fd190, %fd189;
$L__BB0_13:
	mul.f64 	%fd191, %fd7, %fd357;
	ld.global.f64 	%fd192, [%rd1];
	setp.gt.f64 	%p28, %fd191, %fd192;
	sub.f64 	%fd193, %fd191, %fd192;
	selp.f64 	%fd194, %fd193, 0d0000000000000000, %p28;
	st.f64 	[%rd4+8], %fd194;
	add.s32 	%r194, %r194, 2;
	setp.ne.s32 	%p29, %r194, %r195;
	@%p29 bra 	$L__BB0_7;
$L__BB0_14:
	and.b32  	%r129, %r206, 1;
	setp.eq.b32 	%p30, %r129, 1;
	@%p30 bra 	$L__BB0_33;
	ld.global.f64 	%fd13, [%rd3];
	ld.global.f64 	%fd195, [%rd1+8];
	cvt.rn.f32.u32 	%f30, %r195;
	add.f32 	%f31, %f30, %f30;
	sub.f32 	%f32, %f31, %f1;
	cvt.f64.f32 	%fd196, %f32;
	mul.f64 	%fd14, %fd195, %fd196;
	fma.rn.f64 	%fd197, %fd14, 0d3FF71547652B82FE, 0d4338000000000000;
	{
	.reg .b32 %temp; 
	mov.b64 	{%r13, %temp}, %fd197;
	}
	mov.f64 	%fd198, 0dC338000000000000;
	add.rn.f64 	%fd199, %fd197, %fd198;
	fma.rn.f64 	%fd200, %fd199, 0dBFE62E42FEFA39EF, %fd14;
	fma.rn.f64 	%fd201, %fd199, 0dBC7ABC9E3B39803F, %fd200;
	fma.rn.f64 	%fd202, %fd201, 0d3E5ADE1569CE2BDF, 0d3E928AF3FCA213EA;
	fma.rn.f64 	%fd203, %fd202, %fd201, 0d3EC71DEE62401315;
	fma.rn.f64 	%fd204, %fd203, %fd201, 0d3EFA01997C89EB71;
	fma.rn.f64 	%fd205, %fd204, %fd201, 0d3F2A01A014761F65;
	fma.rn.f64 	%fd206, %fd205, %fd201, 0d3F56C16C1852B7AF;
	fma.rn.f64 	%fd207, %fd206, %fd201, 0d3F81111111122322;
	fma.rn.f64 	%fd208, %fd207, %fd201, 0d3FA55555555502A1;
	fma.rn.f64 	%fd209, %fd208, %fd201, 0d3FC5555555555511;
	fma.rn.f64 	%fd210, %fd209, %fd201, 0d3FE000000000000B;
	fma.rn.f64 	%fd211, %fd210, %fd201, 0d3FF0000000000000;
	fma.rn.f64 	%fd212, %fd211, %fd201, 0d3FF0000000000000;
	{
	.reg .b32 %temp; 
	mov.b64 	{%r14, %temp}, %fd212;
	}
	{
	.reg .b32 %temp; 
	mov.b64 	{%temp, %r15}, %fd212;
	}
	shl.b32 	%r130, %r13, 20;
	add.s32 	%r131, %r130, %r15;
	mov.b64 	%fd358, {%r14, %r131};
	{
	.reg .b32 %temp; 
	mov.b64 	{%temp, %r132}, %fd14;
	}
	mov.b32 	%f33, %r132;
	abs.f32 	%f4, %f33;
	setp.lt.f32 	%p31, %f4, 0f4086232B;
	@%p31 bra 	$L__BB0_18;
	setp.lt.f64 	%p32, %fd14, 0d0000000000000000;
	add.f64 	%fd213, %fd14, 0d7FF0000000000000;
	selp.f64 	%fd358, 0d0000000000000000, %fd213, %p32;
	setp.geu.f32 	%p33, %f4, 0f40874800;
	@%p33 bra 	$L__BB0_18;
	shr.u32 	%r133, %r13, 31;
	add.s32 	%r134, %r13, %r133;
	shr.s32 	%r135, %r134, 1;
	shl.b32 	%r136, %r135, 20;
	add.s32 	%r137, %r15, %r136;
	mov.b64 	%fd214, {%r14, %r137};
	sub.s32 	%r138, %r13, %r135;
	shl.b32 	%r139, %r138, 20;
	add.s32 	%r140, %r139, 1072693248;
	mov.b32 	%r141, 0;
	mov.b64 	%fd215, {%r141, %r140};
	mul.f64 	%fd358, %fd215, %fd214;
$L__BB0_18:
	mul.f64 	%fd216, %fd13, %fd358;
	ld.global.f64 	%fd217, [%rd1];
	setp.gt.f64 	%p34, %fd216, %fd217;
	sub.f64 	%fd218, %fd216, %fd217;
	selp.f64 	%fd219, %fd218, 0d0000000000000000, %p34;
	mul.wide.u32 	%rd22, %r195, 8;
	add.s64 	%rd23, %rd15, %rd22;
	st.f64 	[%rd23], %fd219;
	bra.uni 	$L__BB0_33;
$L__BB0_19:
	setp.eq.s32 	%p5, %r206, 0;
	mov.b32 	%r196, 0;
	@%p5 bra 	$L__BB0_28;
	and.b32  	%r196, %r2, -2;
	mov.b32 	%r205, 0;
$L__BB0_21:
	ld.global.f64 	%fd43, [%rd3];
	ld.global.f64 	%fd70, [%rd1+8];
	cvt.rn.f32.u32 	%f10, %r205;
	add.f32 	%f11, %f10, %f10;
	sub.f32 	%f12, %f11, %f1;
	cvt.f64.f32 	%fd71, %f12;
	mul.f64 	%fd44, %fd70, %fd71;
	fma.rn.f64 	%fd72, %fd44, 0d3FF71547652B82FE, 0d4338000000000000;
	{
	.reg .b32 %temp; 
	mov.b64 	{%r43, %temp}, %fd72;
	}
	mov.f64 	%fd73, 0dC338000000000000;
	add.rn.f64 	%fd74, %fd72, %fd73;
	fma.rn.f64 	%fd75, %fd74, 0dBFE62E42FEFA39EF, %fd44;
	fma.rn.f64 	%fd76, %fd74, 0dBC7ABC9E3B39803F, %fd75;
	fma.rn.f64 	%fd77, %fd76, 0d3E5ADE1569CE2BDF, 0d3E928AF3FCA213EA;
	fma.rn.f64 	%fd78, %fd77, %fd76, 0d3EC71DEE62401315;
	fma.rn.f64 	%fd79, %fd78, %fd76, 0d3EFA01997C89EB71;
	fma.rn.f64 	%fd80, %fd79, %fd76, 0d3F2A01A014761F65;
	fma.rn.f64 	%fd81, %fd80, %fd76, 0d3F56C16C1852B7AF;
	fma.rn.f64 	%fd82, %fd81, %fd76, 0d3F81111111122322;
	fma.rn.f64 	%fd83, %fd82, %fd76, 0d3FA55555555502A1;
	fma.rn.f64 	%fd84, %fd83, %fd76, 0d3FC5555555555511;
	fma.rn.f64 	%fd85, %fd84, %fd76, 0d3FE000000000000B;
	fma.rn.f64 	%fd86, %fd85, %fd76, 0d3FF0000000000000;
	fma.rn.f64 	%fd87, %fd86, %fd76, 0d3FF0000000000000;
	{
	.reg .b32 %temp; 
	mov.b64 	{%r44, %temp}, %fd87;
	}
	{
	.reg .b32 %temp; 
	mov.b64 	{%temp, %r45}, %fd87;
	}
	shl.b32 	%r64, %r43, 20;
	add.s32 	%r65, %r64, %r45;
	mov.b64 	%fd365, {%r44, %r65};
	{
	.reg .b32 %temp; 
	mov.b64 	{%temp, %r66}, %fd44;
	}
	mov.b32 	%f13, %r66;
	abs.f32 	%f7, %f13;
	setp.lt.f32 	%p6, %f7, 0f4086232B;
	@%p6 bra 	$L__BB0_24;
	setp.lt.f64 	%p7, %fd44, 0d0000000000000000;
	add.f64 	%fd88, %fd44, 0d7FF0000000000000;
	selp.f64 	%fd365, 0d0000000000000000, %fd88, %p7;
	setp.geu.f32 	%p8, %f7, 0f40874800;
	@%p8 bra 	$L__BB0_24;
	shr.u32 	%r67, %r43, 31;
	add.s32 	%r68, %r43, %r67;
	shr.s32 	%r69, %r68, 1;
	shl.b32 	%r70, %r69, 20;
	add.s32 	%r71, %r45, %r70;
	mov.b64 	%fd89, {%r44, %r71};
	sub.s32 	%r72, %r43, %r69;
	shl.b32 	%r73, %r72, 20;
	add.s32 	%r74, %r73, 1072693248;
	mov.b32 	%r75, 0;
	mov.b64 	%fd90, {%r75, %r74};
	mul.f64 	%fd365, %fd90, %fd89;
$L__BB0_24:
	mul.f64 	%fd91, %fd43, %fd365;
	ld.global.f64 	%fd92, [%rd1];
	setp.gt.f64 	%p9, %fd92, %fd91;
	sub.f64 	%fd93, %fd92, %fd91;
	selp.f64 	%fd94, %fd93, 0d0000000000000000, %p9;
	mul.wide.u32 	%rd18, %r205, 8;
	add.s64 	%rd10, %rd15, %rd18;
	st.f64 	[%rd10], %fd94;
	add.s32 	%r76, %r205, 1;
	ld.global.f64 	%fd49, [%rd3];
	ld.global.f64 	%fd95, [%rd1+8];
	cvt.rn.f32.u32 	%f14, %r76;
	add.f32 	%f15, %f14, %f14;
	sub.f32 	%f16, %f15, %f1;
	cvt.f64.f32 	%fd96, %f16;
	mul.f64 	%fd50, %fd95, %fd96;
	fma.rn.f64 	%fd97, %fd50, 0d3FF71547652B82FE, 0d4338000000000000;
	{
	.reg .b32 %temp; 
	mov.b64 	{%r46, %temp}, %fd97;
	}
	mov.f64 	%fd98, 0dC338000000000000;
	add.rn.f64 	%fd99, %fd97, %fd98;
	fma.rn.f64 	%fd100, %fd99, 0dBFE62E42FEFA39EF, %fd50;
	fma.rn.f64 	%fd101, %fd99, 0dBC7ABC9E3B39803F, %fd100;
	fma.rn.f64 	%fd102, %fd101, 0d3E5ADE1569CE2BDF, 0d3E928AF3FCA213EA;
	fma.rn.f64 	%fd103, %fd102, %fd101, 0d3EC71DEE62401315;
	fma.rn.f64 	%fd104, %fd103, %fd101, 0d3EFA01997C89EB71;
	fma.rn.f64 	%fd105, %fd104, %fd101, 0d3F2A01A014761F65;
	fma.rn.f64 	%fd106, %fd105, %fd101, 0d3F56C16C1852B7AF;
	fma.rn.f64 	%fd107, %fd106, %fd101, 0d3F81111111122322;
	fma.rn.f64 	%fd108, %fd107, %fd101, 0d3FA55555555502A1;
	fma.rn.f64 	%fd109, %fd108, %fd101, 0d3FC5555555555511;
	fma.rn.f64 	%fd110, %fd109, %fd101, 0d3FE000000000000B;
	fma.rn.f64 	%fd111, %fd110, %fd101, 0d3FF0000000000000;
	fma.rn.f64 	%fd112, %fd111, %fd101, 0d3FF0000000000000;
	{
	.reg .b32 %temp; 
	mov.b64 	{%r47, %temp}, %fd112;
	}
	{
	.reg .b32 %temp; 
	mov.b64 	{%temp, %r48}, %fd112;
	}
	shl.b32 	%r77, %r46, 20;
	add.s32 	%r78, %r77, %r48;
	mov.b64 	%fd366, {%r47, %r78};
	{
	.reg .b32 %temp; 
	mov.b64 	{%temp, %r79}, %fd50;
	}
	mov.b32 	%f17, %r79;
	abs.f32 	%f8, %f17;
	setp.lt.f32 	%p10, %f8, 0f4086232B;
	@%p10 bra 	$L__BB0_27;
	setp.lt.f64 	%p11, %fd50, 0d0000000000000000;
	add.f64 	%fd113, %fd50, 0d7FF0000000000000;
	selp.f64 	%fd366, 0d0000000000000000, %fd113, %p11;
	setp.geu.f32 	%p12, %f8, 0f40874800;
	@%p12 bra 	$L__BB0_27;
	shr.u32 	%r80, %r46, 31;
	add.s32 	%r81, %r46, %r80;
	shr.s32 	%r82, %r81, 1;
	shl.b32 	%r83, %r82, 20;
	add.s32 	%r84, %r48, %r83;
	mov.b64 	%fd114, {%r47, %r84};
	sub.s32 	%r85, %r46, %r82;
	shl.b32 	%r86, %r85, 20;
	add.s32 	%r87, %r86, 1072693248;
	mov.b32 	%r88, 0;
	mov.b64 	%fd115, {%r88, %r87};
	mul.f64 	%fd366, %fd115, %fd114;
$L__BB0_27:
	mul.f64 	%fd116, %fd49, %fd366;
	ld.global.f64 	%fd117, [%rd1];
	setp.gt.f64 	%p13, %fd117, %fd116;
	sub.f64 	%fd118, %fd117, %fd116;
	selp.f64 	%fd119, %fd118, 0d0000000000000000, %p13;
	st.f64 	[%rd10+8], %fd119;
	add.s32 	%r205, %r205, 2;
	setp.eq.s32 	%p14, %r205, %r196;
	@%p14 bra 	$L__BB0_28;
	bra.uni 	$L__BB0_21;
$L__BB0_28:
	and.b32  	%r89, %r206, 1;
	setp.eq.b32 	%p15, %r89, 1;
	@%p15 bra 	$L__BB0_33;
	ld.global.f64 	%fd19, [%rd3];
	ld.global.f64 	%fd120, [%rd1+8];
	cvt.rn.f32.u32 	%f18, %r196;
	add.f32 	%f19, %f18, %f18;
	sub.f32 	%f20, %f19, %f1;
	cvt.f64.f32 	%fd121, %f20;
	mul.f64 	%fd20, %fd120, %fd121;
	fma.rn.f64 	%fd122, %fd20, 0d3FF71547652B82FE, 0d4338000000000000;
	{
	.reg .b32 %temp; 
	mov.b64 	{%r18, %temp}, %fd122;
	}
	mov.f64 	%fd123, 0dC338000000000000;
	add.rn.f64 	%fd124, %fd122, %fd123;
	fma.rn.f64 	%fd125, %fd124, 0dBFE62E42FEFA39EF, %fd20;
	fma.rn.f64 	%fd126, %fd124, 0dBC7ABC9E3B39803F, %fd125;
	fma.rn.f64 	%fd127, %fd126, 0d3E5ADE1569CE2BDF, 0d3E928AF3FCA213EA;
	fma.rn.f64 	%fd128, %fd127, %fd126, 0d3EC71DEE62401315;
	fma.rn.f64 	%fd129, %fd128, %fd126, 0d3EFA01997C89EB71;
	fma.rn.f64 	%fd130, %fd129, %fd126, 0d3F2A01A014761F65;
	fma.rn.f64 	%fd131, %fd130, %fd126, 0d3F56C16C1852B7AF;
	fma.rn.f64 	%fd132, %fd131, %fd126, 0d3F81111111122322;
	fma.rn.f64 	%fd133, %fd132, %fd126, 0d3FA55555555502A1;
	fma.rn.f64 	%fd134, %fd133, %fd126, 0d3FC5555555555511;
	fma.rn.f64 	%fd135, %fd134, %fd126, 0d3FE000000000000B;
	fma.rn.f64 	%fd136, %fd135, %fd126, 0d3FF0000000000000;
	fma.rn.f64 	%fd137, %fd136, %fd126, 0d3FF0000000000000;
	{
	.reg .b32 %temp; 
	mov.b64 	{%r19, %temp}, %fd137;
	}
	{
	.reg .b32 %temp; 
	mov.b64 	{%temp, %r20}, %fd137;
	}
	shl.b32 	%r90, %r18, 20;
	add.s32 	%r91, %r90, %r20;
	mov.b64 	%fd359, {%r19, %r91};
	{
	.reg .b32 %temp; 
	mov.b64 	{%temp, %r92}, %fd20;
	}
	mov.b32 	%f21, %r92;
	abs.f32 	%f5, %f21;
	setp.lt.f32 	%p16, %f5, 0f4086232B;
	@%p16 bra 	$L__BB0_32;
	setp.lt.f64 	%p17, %fd20, 0d0000000000000000;
	add.f64 	%fd138, %fd20, 0d7FF0000000000000;
	selp.f64 	%fd359, 0d0000000000000000, %fd138, %p17;
	setp.geu.f32 	%p18, %f5, 0f40874800;
	@%p18 bra 	$L__BB0_32;
	shr.u32 	%r93, %r18, 31;
	add.s32 	%r94, %r18, %r93;
	shr.s32 	%r95, %r94, 1;
	shl.b32 	%r96, %r95, 20;
	add.s32 	%r97, %r20, %r96;
	mov.b64 	%fd139, {%r19, %r97};
	sub.s32 	%r98, %r18, %r95;
	shl.b32 	%r99, %r98, 20;
	add.s32 	%r100, %r99, 1072693248;
	mov.b32 	%r101, 0;
	mov.b64 	%fd140, {%r101, %r100};
	mul.f64 	%fd359, %fd140, %fd139;
$L__BB0_32:
	mul.f64 	%fd141, %fd19, %fd359;
	ld.global.f64 	%fd142, [%rd1];
	setp.gt.f64 	%p19, %fd142, %fd141;
	sub.f64 	%fd143, %fd142, %fd141;
	selp.f64 	%fd144, %fd143, 0d0000000000000000, %p19;
	mul.wide.u32 	%rd19, %r196, 8;
	add.s64 	%rd20, %rd15, %rd19;
	st.f64 	[%rd20], %fd144;
$L__BB0_33:
	setp.lt.s32 	%p35, %r206, 1;
	@%p35 bra 	$L__BB0_71;
	setp.ne.s16 	%p36, %rs8, 0;
	@%p36 bra 	$L__BB0_48;
	cvt.u16.u32 	%rs1, %r206;
	mov.b32 	%r197, 0;
	mov.b16 	%rs15, 0;
	add.s64 	%rd6, %rd15, 32;
	mov.u16 	%rs16, %rs15;
	mov.u32 	%r198, %r206;
$L__BB0_36:
	mov.u32 	%r22, %r198;
	sub.s32 	%r188, %r197, %r206;
	setp.gt.u32 	%p56, %r188, -8;
	mov.b32 	%r201, 0;
	@%p56 bra 	$L__BB0_39;
	ld.f64 	%fd360, [%rd15];
	and.b32  	%r201, %r22, -8;
	neg.s32 	%r199, %r201;
	mov.u64 	%rd36, %rd6;
$L__BB0_38:
	.pragma "nounroll";
	ld.global.f64 	%fd278, [%rd1+24];
	ld.global.f64 	%fd279, [%rd1+16];
	ld.f64 	%fd280, [%rd36+-24];
	mul.f64 	%fd281, %fd279, %fd280;
	fma.rn.f64 	%fd282, %fd278, %fd360, %fd281;
	st.f64 	[%rd36+-32], %fd282;
	ld.global.f64 	%fd283, [%rd1+24];
	ld.global.f64 	%fd284, [%rd1+16];
	ld.f64 	%fd285, [%rd36+-16];
	mul.f64 	%fd286, %fd284, %fd285;
	fma.rn.f64 	%fd287, %fd283, %fd280, %fd286;
	st.f64 	[%rd36+-24], %fd287;
	ld.global.f64 	%fd288, [%rd1+24];
	ld.global.f64 	%fd289, [%rd1+16];
	ld.f64 	%fd290, [%rd36+-8];
	mul.f64 	%fd291, %fd289, %fd290;
	fma.rn.f64 	%fd292, %fd288, %fd285, %fd291;
	st.f64 	[%rd36+-16], %fd292;
	ld.global.f64 	%fd293, [%rd1+24];
	ld.global.f64 	%fd294, [%rd1+16];
	ld.f64 	%fd295, [%rd36];
	mul.f64 	%fd296, %fd294, %fd295;
	fma.rn.f64 	%fd297, %fd293, %fd290, %fd296;
	st.f64 	[%rd36+-8], %fd297;
	ld.global.f64 	%fd298, [%rd1+24];
	ld.global.f64 	%fd299, [%rd1+16];
	ld.f64 	%fd300, [%rd36+8];
	mul.f64 	%fd301, %fd299, %fd300;
	fma.rn.f64 	%fd302, %fd298, %fd295, %fd301;
	st.f64 	[%rd36], %fd302;
	ld.global.f64 	%fd303, [%rd1+24];
	ld.global.f64 	%fd304, [%rd1+16];
	ld.f64 	%fd305, [%rd36+16];
	mul.f64 	%fd306, %fd304, %fd305;
	fma.rn.f64 	%fd307, %fd303, %fd300, %fd306;
	st.f64 	[%rd36+8], %fd307;
	ld.global.f64 	%fd308, [%rd1+24];
	ld.global.f64 	%fd309, [%rd1+16];
	ld.f64 	%fd310, [%rd36+24];
	mul.f64 	%fd311, %fd309, %fd310;
	fma.rn.f64 	%fd312, %fd308, %fd305, %fd311;
	st.f64 	[%rd36+16], %fd312;
	ld.global.f64 	%fd313, [%rd1+24];
	ld.global.f64 	%fd314, [%rd1+16];
	ld.f64 	%fd360, [%rd36+32];
	mul.f64 	%fd315, %fd314, %fd360;
	fma.rn.f64 	%fd316, %fd313, %fd310, %fd315;
	st.f64 	[%rd36+24], %fd316;
	add.s32 	%r199, %r199, 8;
	add.s64 	%rd36, %rd36, 64;
	setp.ne.s32 	%p57, %r199, 0;
	@%p57 bra 	$L__BB0_38;
$L__BB0_39:
	and.b32  	%r190, %r22, 7;
	setp.eq.s32 	%p58, %r190, 0;
	@%p58 bra 	$L__BB0_47;
	sub.s16 	%rs12, %rs1, %rs16;
	cvt.u32.u16 	%r191, %rs12;
	and.b32  	%r28, %r191, 7;
	add.s32 	%r192, %r28, -1;
	setp.lt.u32 	%p59, %r192, 3;
	@%p59 bra 	$L__BB0_42;
	ld.global.f64 	%fd317, [%rd1+24];
	mul.wide.u32 	%rd26, %r201, 8;
	add.s64 	%rd27, %rd15, %rd26;
	ld.f64 	%fd318, [%rd27];
	ld.global.f64 	%fd319, [%rd1+16];
	ld.f64 	%fd320, [%rd27+8];
	mul.f64 	%fd321, %fd319, %fd320;
	fma.rn.f64 	%fd322, %fd317, %fd318, %fd321;
	st.f64 	[%rd27], %fd322;
	ld.global.f64 	%fd323, [%rd1+24];
	ld.global.f64 	%fd324, [%rd1+16];
	ld.f64 	%fd325, [%rd27+16];
	mul.f64 	%fd326, %fd324, %fd325;
	fma.rn.f64 	%fd327, %fd323, %fd320, %fd326;
	st.f64 	[%rd27+8], %fd327;
	ld.global.f64 	%fd328, [%rd1+24];
	ld.global.f64 	%fd329, [%rd1+16];
	ld.f64 	%fd330, [%rd27+24];
	mul.f64 	%fd331, %fd329, %fd330;
	fma.rn.f64 	%fd332, %fd328, %fd325, %fd331;
	st.f64 	[%rd27+16], %fd332;
	ld.global.f64 	%fd333, [%rd1+24];
	ld.global.f64 	%fd334, [%rd1+16];
	add.s32 	%r201, %r201, 4;
	ld.f64 	%fd335, [%rd27+32];
	mul.f64 	%fd336, %fd334, %fd335;
	fma.rn.f64 	%fd337, %fd333, %fd330, %fd336;
	st.f64 	[%rd27+24], %fd337;
$L__BB0_42:
	and.b32  	%r193, %r28, 3;
	setp.eq.s32 	%p60, %r193, 0;
	@%p60 bra 	$L__BB0_47;
	sub.s16 	%rs5, %rs1, %rs15;
	and.b16  	%rs13, %rs5, 3;
	setp.eq.s16 	%p61, %rs13, 1;
	@%p61 bra 	$L__BB0_45;
	ld.global.f64 	%fd338, [%rd1+24];
	mul.wide.u32 	%rd28, %r201, 8;
	add.s64 	%rd29, %rd15, %rd28;
	ld.f64 	%fd339, [%rd29];
	ld.global.f64 	%fd340, [%rd1+16];
	ld.f64 	%fd341, [%rd29+8];
	mul.f64 	%fd342, %fd340, %fd341;
	fma.rn.f64 	%fd343, %fd338, %fd339, %fd342;
	st.f64 	[%rd29], %fd343;
	ld.global.f64 	%fd344, [%rd1+24];
	ld.global.f64 	%fd345, [%rd1+16];
	add.s32 	%r201, %r201, 2;
	ld.f64 	%fd346, [%rd29+16];
	mul.f64 	%fd347, %fd345, %fd346;
	fma.rn.f64 	%fd348, %fd344, %fd341, %fd347;
	st.f64 	[%rd29+8], %fd348;
$L__BB0_45:
	and.b16  	%rs14, %rs5, 1;
	setp.eq.b16 	%p62, %rs14, 1;
	not.pred 	%p63, %p62;
	@%p63 bra 	$L__BB0_47;
	ld.global.f64 	%fd349, [%rd1+24];
	mul.wide.u32 	%rd30, %r201, 8;
	add.s64 	%rd31, %rd15, %rd30;
	ld.f64 	%fd350, [%rd31];
	ld.global.f64 	%fd351, [%rd1+16];
	ld.f64 	%fd352, [%rd31+8];
	mul.f64 	%fd353, %fd351, %fd352;
	fma.rn.f64 	%fd354, %fd349, %fd350, %fd353;
	st.f64 	[%rd31], %fd354;
$L__BB0_47:
	add.s32 	%r198, %r22, -1;
	setp.gt.u32 	%p64, %r22, 1;
	add.s32 	%r197, %r197, 1;
	add.s16 	%rs16, %rs16, 1;
	add.s16 	%rs15, %rs15, 1;
	@%p64 bra 	$L__BB0_36;
	bra.uni 	$L__BB0_71;
$L__BB0_48:
	setp.eq.s16 	%p37, %rs9, 0;
	@%p37 bra 	$L__BB0_49;
	bra.uni 	$L__BB0_60;
$L__BB0_49:
	ld.f64 	%fd361, [%rd15];
	mov.b32 	%r204, 0;
$L__BB0_50:
	ld.global.f64 	%fd249, [%rd1+24];
	mul.wide.u32 	%rd25, %r204, 8;
	add.s64 	%rd9, %rd15, %rd25;
	ld.global.f64 	%fd250, [%rd1+16];
	add.s32 	%r204, %r204, 1;
	ld.f64 	%fd30, [%rd9+8];
	mul.f64 	%fd251, %fd250, %fd30;
	fma.rn.f64 	%fd31, %fd249, %fd361, %fd251;
	ld.global.f64 	%fd32, [%rd1+8];
	fma.rn.f64 	%fd252, %fd32, 0d3FF71547652B82FE, 0d4338000000000000;
	{
	.reg .b32 %temp; 
	mov.b64 	{%r38, %temp}, %fd252;
	}
	mov.f64 	%fd253, 0dC338000000000000;
	add.rn.f64 	%fd254, %fd252, %fd253;
	fma.rn.f64 	%fd255, %fd254, 0dBFE62E42FEFA39EF, %fd32;
	fma.rn.f64 	%fd256, %fd254, 0dBC7ABC9E3B39803F, %fd255;
	fma.rn.f64 	%fd257, %fd256, 0d3E5ADE1569CE2BDF, 0d3E928AF3FCA213EA;
	fma.rn.f64 	%fd258, %fd257, %fd256, 0d3EC71DEE62401315;
	fma.rn.f64 	%fd259, %fd258, %fd256, 0d3EFA01997C89EB71;
	fma.rn.f64 	%fd260, %fd259, %fd256, 0d3F2A01A014761F65;
	fma.rn.f64 	%fd261, %fd260, %fd256, 0d3F56C16C1852B7AF;
	fma.rn.f64 	%fd262, %fd261, %fd256, 0d3F81111111122322;
	fma.rn.f64 	%fd263, %fd262, %fd256, 0d3FA55555555502A1;
	fma.rn.f64 	%fd264, %fd263, %fd256, 0d3FC5555555555511;
	fma.rn.f64 	%fd265, %fd264, %fd256, 0d3FE000000000000B;
	fma.rn.f64 	%fd266, %fd265, %fd256, 0d3FF0000000000000;
	fma.rn.f64 	%fd267, %fd266, %fd256, 0d3FF0000000000000;
	{
	.reg .b32 %temp; 
	mov.b64 	{%r39, %temp}, %fd267;
	}
	{
	.reg .b32 %temp; 
	mov.b64 	{%temp, %r40}, %fd267;
	}
	shl.b32 	%r165, %r38, 20;
	add.s32 	%r166, %r165, %r40;
	mov.b64 	%fd363, {%r39, %r166};
	{
	.reg .b32 %temp; 
	mov.b64 	{%temp, %r167}, %fd32;
	}
	mov.b32 	%f35, %r167;
	abs.f32 	%f6, %f35;
	setp.lt.f32 	%p47, %f6, 0f4086232B;
	mov.f64 	%fd362, %fd363;
	@%p47 bra 	$L__BB0_53;
	setp.lt.f64 	%p48, %fd32, 0d0000000000000000;
	add.f64 	%fd268, %fd32, 0d7FF0000000000000;
	selp.f64 	%fd362, 0d0000000000000000, %fd268, %p48;
	setp.geu.f32 	%p49, %f6, 0f40874800;
	@%p49 bra 	$L__BB0_53;
	shr.u32 	%r168, %r38, 31;
	add.s32 	%r169, %r38, %r168;
	shr.s32 	%r170, %r169, 1;
	shl.b32 	%r171, %r170, 20;
	add.s32 	%r172, %r40, %r171;
	mov.b64 	%fd269, {%r39, %r172};
	sub.s32 	%r173, %r38, %r170;
	shl.b32 	%r174, %r173, 20;
	add.s32 	%r175, %r174, 1072693248;
	mov.b32 	%r176, 0;
	mov.b64 	%fd270, {%r176, %r175};
	mul.f64 	%fd362, %fd270, %fd269;
$L__BB0_53:
	mul.f64 	%fd272, %fd361, %fd362;
	ld.global.f64 	%fd37, [%rd1];
	setp.leu.f64 	%p50, %fd272, %fd37;
	mov.f64 	%fd364, 0d0000000000000000;
	@%p50 bra 	$L__BB0_58;
	setp.lt.f32 	%p51, %f6, 0f4086232B;
	@%p51 bra 	$L__BB0_57;
	setp.lt.f64 	%p52, %fd32, 0d0000000000000000;
	add.f64 	%fd273, %fd32, 0d7FF0000000000000;
	selp.f64 	%fd363, 0d0000000000000000, %fd273, %p52;
	setp.geu.f32 	%p53, %f6, 0f40874800;
	@%p53 bra 	$L__BB0_57;
	shr.u32 	%r177, %r38, 31;
	add.s32 	%r178, %r38, %r177;
	shr.s32 	%r179, %r178, 1;
	shl.b32 	%r180, %r179, 20;
	add.s32 	%r181, %r40, %r180;
	mov.b64 	%fd274, {%r39, %r181};
	sub.s32 	%r182, %r38, %r179;
	shl.b32 	%r183, %r182, 20;
	add.s32 	%r184, %r183, 1072693248;
	mov.b32 	%r185, 0;
	mov.b64 	%fd275, {%r185, %r184};
	mul.f64 	%fd363, %fd275, %fd274;
$L__BB0_57:
	mul.f64 	%fd276, %fd361, %fd363;
	sub.f64 	%fd364, %fd276, %fd37;
$L__BB0_58:
	max.f64 	%fd277, %fd31, %fd364;
	st.f64 	[%rd9], %fd277;
	setp.ne.s32 	%p54, %r204, %r206;
	mov.f64 	%fd361, %fd30;
	@%p54 bra 	$L__BB0_50;
	add.s32 	%r41, %r206, -1;
	setp.gt.s32 	%p55, %r206, 1;
	mov.u32 	%r206, %r41;
	@%p55 bra 	$L__BB0_49;
	bra.uni 	$L__BB0_71;
$L__BB0_60:
	ld.f64 	%fd367, [%rd15];
	mov.b32 	%r207, 0;
$L__BB0_61:
	ld.global.f64 	%fd220, [%rd1+24];
	mul.wide.u32 	%rd24, %r207, 8;
	add.s64 	%rd11, %rd15, %rd24;
	ld.global.f64 	%fd221, [%rd1+16];
	add.s32 	%r207, %r207, 1;
	ld.f64 	%fd57, [%rd11+8];
	mul.f64 	%fd222, %fd221, %fd57;
	fma.rn.f64 	%fd58, %fd220, %fd367, %fd222;
	ld.global.f64 	%fd59, [%rd1];
	ld.global.f64 	%fd60, [%rd1+8];
	fma.rn.f64 	%fd223, %fd60, 0d3FF71547652B82FE, 0d4338000000000000;
	{
	.reg .b32 %temp; 
	mov.b64 	{%r53, %temp}, %fd223;
	}
	mov.f64 	%fd224, 0dC338000000000000;
	add.rn.f64 	%fd225, %fd223, %fd224;
	fma.rn.f64 	%fd226, %fd225, 0dBFE62E42FEFA39EF, %fd60;
	fma.rn.f64 	%fd227, %fd225, 0dBC7ABC9E3B39803F, %fd226;
	fma.rn.f64 	%fd228, %fd227, 0d3E5ADE1569CE2BDF, 0d3E928AF3FCA213EA;
	fma.rn.f64 	%fd229, %fd228, %fd227, 0d3EC71DEE62401315;
	fma.rn.f64 	%fd230, %fd229, %fd227, 0d3EFA01997C89EB71;
	fma.rn.f64 	%fd231, %fd230, %fd227, 0d3F2A01A014761F65;
	fma.rn.f64 	%fd232, %fd231, %fd227, 0d3F56C16C1852B7AF;
	fma.rn.f64 	%fd233, %fd232, %fd227, 0d3F81111111122322;
	fma.rn.f64 	%fd234, %fd233, %fd227, 0d3FA55555555502A1;
	fma.rn.f64 	%fd235, %fd234, %fd227, 0d3FC5555555555511;
	fma.rn.f64 	%fd236, %fd235, %fd227, 0d3FE000000000000B;
	fma.rn.f64 	%fd237, %fd236, %fd227, 0d3FF0000000000000;
	fma.rn.f64 	%fd238, %fd237, %fd227, 0d3FF0000000000000;
	{
	.reg .b32 %temp; 
	mov.b64 	{%r54, %temp}, %fd238;
	}
	{
	.reg .b32 %temp; 
	mov.b64 	{%temp, %r55}, %fd238;
	}
	shl.b32 	%r143, %r53, 20;
	add.s32 	%r144, %r143, %r55;
	mov.b64 	%fd369, {%r54, %r144};
	{
	.reg .b32 %temp; 
	mov.b64 	{%temp, %r145}, %fd60;
	}
	mov.b32 	%f34, %r145;
	abs.f32 	%f9, %f34;
	setp.lt.f32 	%p38, %f9, 0f4086232B;
	mov.f64 	%fd368, %fd369;
	@%p38 bra 	$L__BB0_64;
	setp.lt.f64 	%p39, %fd60, 0d0000000000000000;
	add.f64 	%fd239, %fd60, 0d7FF0000000000000;
	selp.f64 	%fd368, 0d0000000000000000, %fd239, %p39;
	setp.geu.f32 	%p40, %f9, 0f40874800;
	@%p40 bra 	$L__BB0_64;
	shr.u32 	%r146, %r53, 31;
	add.s32 	%r147, %r53, %r146;
	shr.s32 	%r148, %r147, 1;
	shl.b32 	%r149, %r148, 20;
	add.s32 	%r150, %r55, %r149;
	mov.b64 	%fd240, {%r54, %r150};
	sub.s32 	%r151, %r53, %r148;
	shl.b32 	%r152, %r151, 20;
	add.s32 	%r153, %r152, 1072693248;
	mov.b32 	%r154, 0;
	mov.b64 	%fd241, {%r154, %r153};
	mul.f64 	%fd368, %fd241, %fd240;
$L__BB0_64:
	mul.f64 	%fd243, %fd367, %fd368;
	setp.leu.f64 	%p41, %fd59, %fd243;
	mov.f64 	%fd370, 0d0000000000000000;
	@%p41 bra 	$L__BB0_69;
	setp.lt.f32 	%p42, %f9, 0f4086232B;
	@%p42 bra 	$L__BB0_68;
	setp.lt.f64 	%p43, %fd60, 0d0000000000000000;
	add.f64 	%fd244, %fd60, 0d7FF0000000000000;
	selp.f64 	%fd369, 0d0000000000000000, %fd244, %p43;
	setp.geu.f32 	%p44, %f9, 0f40874800;
	@%p44 bra 	$L__BB0_68;
	shr.u32 	%r155, %r53, 31;
	add.s32 	%r156, %r53, %r155;
	shr.s32 	%r157, %r156, 1;
	shl.b32 	%r158, %r157, 20;
	add.s32 	%r159, %r55, %r158;
	mov.b64 	%fd245, {%r54, %r159};
	sub.s32 	%r160, %r53, %r157;
	shl.b32 	%r161, %r160, 20;
	add.s32 	%r162, %r161, 1072693248;
	mov.b32 	%r163, 0;
	mov.b64 	%fd246, {%r163, %r162};
	mul.f64 	%fd369, %fd246, %fd245;
$L__BB0_68:
	mul.f64 	%fd247, %fd367, %fd369;
	sub.f64 	%fd370, %fd59, %fd247;
$L__BB0_69:
	max.f64 	%fd248, %fd58, %fd370;
	st.f64 	[%rd11], %fd248;
	setp.ne.s32 	%p45, %r207, %r206;
	mov.f64 	%fd367, %fd57;
	@%p45 bra 	$L__BB0_61;
	add.s32 	%r56, %r206, -1;
	setp.gt.s32 	%p46, %r206, 1;
	mov.u32 	%r206, %r56;
	@%p46 bra 	$L__BB0_60;
$L__BB0_71:
	ld.param.u64 	%rd35, [_Z15binomial_kernelPdS_S_iibb_param_2];
	{ // callseq 1, 0
	.param .b64 param0;
	st.param.b64 	[param0], %rd15;
	call.uni 
	free, 
	(
	param0
	);
	} // callseq 1
	ld.f64 	%fd355, [%rd15];
	cvta.to.global.u64 	%rd32, %rd35;
	mul.wide.s32 	%rd33, %r1, 8;
	add.s64 	%rd34, %rd32, %rd33;
	st.global.f64 	[%rd34], %fd355;
$L__BB0_72:
	ret;

}


// ===== COMPILED SASS (sm_100) =====

	.target	sm_100

	.elftype	@"ET_EXEC"


//--------------------- .note.nv.tkinfo           --------------------------
	.section	.note.nv.tkinfo,"",@"SHT_NOTE"
	.sectionflags	@"SHF_NOTE_NV_TKINFO"
	.tkinfo
        /*0018*/ 	.word	0x00000002
        /*0030*/ 	.string	""
        /*0030*/ 	.string	"ptxas"
        /*0030*/ 	.string	"Cuda compilation tools, release 13.0, V13.0.88"
        /*0030*/ 	.string	"Build cuda_13.0.r13.0/compiler.36424714_0"
        /*0030*/ 	.string	"-arch sm_100 -m 64 "



//--------------------- .note.nv.cuinfo           --------------------------
	.section	.note.nv.cuinfo,"",@"SHT_NOTE"
	.sectionflags	@"SHF_NOTE_NV_CUINFO"
        /*0018*/ 	.short	0x0002
        /*001a*/ 	.short	0x0064
        /*001c*/ 	.short	0x0082
	.zero		2


//--------------------- .nv.info                  --------------------------
	.section	.nv.info,"",@"SHT_CUDA_INFO"
	.align	4


	//----- nvinfo : EIATTR_REGCOUNT
	.align		4
        /*0000*/ 	.byte	0x04, 0x2f
        /*0002*/ 	.short	(.L_1 - .L_0)
	.align		4
.L_0:
        /*0004*/ 	.word	index@(_Z15binomial_kernelPdS_S_iibb)
        /*0008*/ 	.word	0x0000002b


	//----- nvinfo : EIATTR_FRAME_SIZE
	.align		4
.L_1:
        /*000c*/ 	.byte	0x04, 0x11
        /*000e*/ 	.short	(.L_3 - .L_2)
	.align		4
.L_2:
        /*0010*/ 	.word	index@(_Z15binomial_kernelPdS_S_iibb)
        /*0014*/ 	.word	0x00000000


	//----- nvinfo : EIATTR_MIN_STACK_SIZE
	.align		4
.L_3:
        /*0018*/ 	.byte	0x04, 0x12
        /*001a*/ 	.short	(.L_5 - .L_4)
	.align		4
.L_4:
        /*001c*/ 	.word	index@(_Z15binomial_kernelPdS_S_iibb)
        /*0020*/ 	.word	0x00000000
.L_5:


//--------------------- .nv.compat                --------------------------
	.section	.nv.compat,"",@"SHT_CUDA_COMPAT_INFO"
	.align	4
        /*0000*/ 	.byte	0x02, 0x09, 0x00, 0x00, 0x02, 0x02, 0x01, 0x00, 0x02, 0x05, 0x05, 0x00, 0x03, 0x07, 0x01, 0x01
        /*0010*/ 	.byte	0x02, 0x03, 0x00, 0x00, 0x02, 0x06, 0x01, 0x00, 0x04, 0x0b, 0x08, 0x00, 0x01, 0x00, 0x00, 0x00
        /*0020*/ 	.byte	0x00, 0x00, 0x00, 0x00


//--------------------- .nv.info._Z15binomial_kernelPdS_S_iibb --------------------------
	.section	.nv.info._Z15binomial_kernelPdS_S_iibb,"",@"SHT_CUDA_INFO"
	.sectionflags	@""
	.align	4


	//----- nvinfo : EIATTR_CUDA_API_VERSION
	.align		4
        /*0000*/ 	.byte	0x04, 0x37
        /*0002*/ 	.short	(.L_7 - .L_6)
.L_6:
        /*0004*/ 	.word	0x00000082


	//----- nvinfo : EIATTR_KPARAM_INFO
	.align		4
.L_7:
        /*0008*/ 	.byte	0x04, 0x17
        /*000a*/ 	.short	(.L_9 - .L_8)
.L_8:
        /*000c*/ 	.word	0x00000000
        /*0010*/ 	.short	0x0006
        /*0012*/ 	.short	0x0021
        /*0014*/ 	.byte	0x00, 0xf0, 0x05, 0x00


	//----- nvinfo : EIATTR_KPARAM_INFO
	.align		4
.L_9:
        /*0018*/ 	.byte	0x04, 0x17
        /*001a*/ 	.short	(.L_11 - .L_10)
.L_10:
        /*001c*/ 	.word	0x00000000
        /*0020*/ 	.short	0x0005
        /*0022*/ 	.short	0x0020
        /*0024*/ 	.byte	0x00, 0xf0, 0x05, 0x00


	//----- nvinfo : EIATTR_KPARAM_INFO
	.align		4
.L_11:
        /*0028*/ 	.byte	0x04, 0x17
        /*002a*/ 	.short	(.L_13 - .L_12)
.L_12:
        /*002c*/ 	.word	0x00000000
        /*0030*/ 	.short	0x0004
        /*0032*/ 	.short	0x001c
        /*0034*/ 	.byte	0x00, 0xf0, 0x11, 0x00


	//----- nvinfo : EIATTR_KPARAM_INFO
	.align		4
.L_13:
        /*0038*/ 	.byte	0x04, 0x17
        /*003a*/ 	.short	(.L_15 - .L_14)
.L_14:
        /*003c*/ 	.word	0x00000000
        /*0040*/ 	.short	0x0003
        /*0042*/ 	.short	0x0018
        /*0044*/ 	.byte	0x00, 0xf0, 0x11, 0x00


	//----- nvinfo : EIATTR_KPARAM_INFO
	.align		4
.L_15:
        /*0048*/ 	.byte	0x04, 0x17
        /*004a*/ 	.short	(.L_17 - .L_16)
.L_16:
        /*004c*/ 	.word	0x00000000
        /*0050*/ 	.short	0x0002
        /*0052*/ 	.short	0x0010
        /*0054*/ 	.byte	0x00, 0xf5, 0x21, 0x00


	//----- nvinfo : EIATTR_KPARAM_INFO
	.align		4
.L_17:
        /*0058*/ 	.byte	0x04, 0x17
        /*005a*/ 	.short	(.L_19 - .L_18)
.L_18:
        /*005c*/ 	.word	0x00000000
        /*0060*/ 	.short	0x0001
        /*0062*/ 	.short	0x0008
        /*0064*/ 	.byte	0x00, 0xf5, 0x21, 0x00


	//----- nvinfo : EIATTR_KPARAM_INFO
	.align		4
.L_19:
        /*0068*/ 	.byte	0x04, 0x17
        /*006a*/ 	.short	(.L_21 - .L_20)
.L_20:
        /*006c*/ 	.word	0x00000000
        /*0070*/ 	.short	0x0000
        /*0072*/ 	.short	0x0000
        /*0074*/ 	.byte	0x00, 0xf5, 0x21, 0x00


	//----- nvinfo : EIATTR_SPARSE_MMA_MASK
	.align		4
.L_21:
        /*0078*/ 	.byte	0x03, 0x50
        /*007a*/ 	.short	0x0000


	//----- nvinfo : EIATTR_MAXREG_COUNT
	.align		4
        /*007c*/ 	.byte	0x03, 0x1b
        /*007e*/ 	.short	0x00ff


	//----- nvinfo : EIATTR_EXTERNS
	.align		4
        /*0080*/ 	.byte	0x04, 0x0f
        /*0082*/ 	.short	(.L_23 - .L_22)


	//   ....[0]....
	.align		4
.L_22:
        /*0084*/ 	.word	index@(malloc)


	//   ....[1]....
	.align		4
        /*0088*/ 	.word	index@(free)


	//----- nvinfo : EIATTR_MERCURY_ISA_VERSION
	.align		4
.L_23:
        /*008c*/ 	.byte	0x03, 0x5f
        /*008e*/ 	.short	0x0101


	//----- nvinfo : EIATTR_VRC_CTA_INIT_COUNT
	.align		4
        /*0090*/ 	.byte	0x02, 0x4a
	.zero		1
	.zero		1


	//----- nvinfo : EIATTR_SYSCALL_OFFSETS
	.align		4
        /*0094*/ 	.byte	0x04, 0x46
        /*0096*/ 	.short	(.L_25 - .L_24)


	//   ....[0]....
.L_24:
        /*0098*/ 	.word	0x00000160


	//   ....[1]....
        /*009c*/ 	.word	0x00003d20


	//----- nvinfo : EIATTR_EXIT_INSTR_OFFSETS
	.align		4
.L_25:
        /*00a0*/ 	.byte	0x04, 0x1c
        /*00a2*/ 	.short	(.L_27 - .L_26)


	//   ....[0]....
.L_26:
        /*00a4*/ 	.word	0x00000070


	//   ....[1]....
        /*00a8*/ 	.word	0x00003d90


	//----- nvinfo : EIATTR_CRS_STACK_SIZE
	.align		4
.L_27:
        /*00ac*/ 	.byte	0x04, 0x1e
        /*00ae*/ 	.short	(.L_29 - .L_28)
.L_28:
        /*00b0*/ 	.word	0x00000000


	//----- nvinfo : EIATTR_CBANK_PARAM_SIZE
	.align		4
.L_29:
        /*00b4*/ 	.byte	0x03, 0x19
        /*00b6*/ 	.short	0x0022


	//----- nvinfo : EIATTR_PARAM_CBANK
	.align		4
        /*00b8*/ 	.byte	0x04, 0x0a
        /*00ba*/ 	.short	(.L_31 - .L_30)
	.align		4
.L_30:
        /*00bc*/ 	.word	index@(.nv.constant0._Z15binomial_kernelPdS_S_iibb)
        /*00c0*/ 	.short	0x0380
        /*00c2*/ 	.short	0x0022


	//----- nvinfo : EIATTR_SW_WAR
	.align		4
.L_31:
        /*00c4*/ 	.byte	0x04, 0x36
        /*00c6*/ 	.short	(.L_33 - .L_32)
.L_32:
        /*00c8*/ 	.word	0x00000008
.L_33:


//--------------------- .nv.callgraph             --------------------------
	.section	.nv.callgraph,"",@"SHT_CUDA_CALLGRAPH"
	.align	4
	.sectionentsize	8
	.align		4
        /*0000*/ 	.word	0x00000000
	.align		4
        /*0004*/ 	.word	0xffffffff
	.align		4
        /*0008*/ 	.word	index@(_Z15binomial_kernelPdS_S_iibb)
	.align		4
        /*000c*/ 	.word	index@(free)
	.align		4
        /*0010*/ 	.word	index@(_Z15binomial_kernelPdS_S_iibb)
	.align		4
        /*0014*/ 	.word	index@(malloc)
	.align		4
        /*0018*/ 	.word	0x00000000
	.align		4
        /*001c*/ 	.word	0xfffffffe
	.align		4
        /*0020*/ 	.word	0x00000000
	.align		4
        /*0024*/ 	.word	0xfffffffd
	.align		4
        /*0028*/ 	.word	0x00000000
	.align		4
        /*002c*/ 	.word	0xfffffffc


//--------------------- .nv.constant4             --------------------------
	.section	.nv.constant4,"a",@progbits
	.align	8
	.align		8
.nv.constant4:
        /*0000*/ 	.dword	malloc
	.align		8
        /*0008*/ 	.dword	free


//--------------------- .text._Z15binomial_kernelPdS_S_iibb --------------------------
	.section	.text._Z15binomial_kernelPdS_S_iibb,"ax",@progbits
	.align	128
        .global         _Z15binomial_kernelPdS_S_iibb
        .type           _Z15binomial_kernelPdS_S_iibb,@function
        .size           _Z15binomial_kernelPdS_S_iibb,(.L_x_47 - _Z15binomial_kernelPdS_S_iibb)
        .other          _Z15binomial_kernelPdS_S_iibb,@"STO_CUDA_ENTRY STV_DEFAULT"
_Z15binomial_kernelPdS_S_iibb:
.text._Z15binomial_kernelPdS_S_iibb:
[----:B------:R-:W0:Y:S01]  /*0000*/  LDC R1, c[0x0][0x37c] ;  /* 0x0000df00ff017b82 */ /* 0x000e220000000800 */
[----:B------:R-:W1:Y:S07]  /*0010*/  S2R R3, SR_TID.X ;  /* 0x0000000000037919 */ /* 0x000e6e0000002100 */
[----:B------:R-:W1:Y:S01]  /*0020*/  S2UR UR4, SR_CTAID.X ;  /* 0x00000000000479c3 */ /* 0x000e620000002500 */
[----:B------:R-:W2:Y:S07]  /*0030*/  LDCU UR5, c[0x0][0x398] ;  /* 0x00007300ff0577ac */ /* 0x000eae0008000800 */
[----:B------:R-:W1:Y:S02]  /*0040*/  LDC R18, c[0x0][0x360] ;  /* 0x0000d800ff127b82 */ /* 0x000e640000000800 */
[----:B-1----:R-:W-:-:S05]  /*0050*/  IMAD R18, R18, UR4, R3 ;  /* 0x0000000412127c24 */ /* 0x002fca000f8e0203 */
[----:B--2---:R-:W-:-:S13]  /*0060*/  ISETP.GE.AND P0, PT, R18, UR5, PT ;  /* 0x0000000512007c0c */ /* 0x004fda000bf06270 */
[----:B0-----:R-:W-:Y:S05]  /*0070*/  @P0 EXIT ;  /* 0x000000000000094d */ /* 0x001fea0003800000 */
[----:B------:R-:W0:Y:S01]  /*0080*/  LDCU UR38, c[0x0][0x39c] ;  /* 0x00007380ff2677ac */ /* 0x000e220008000800 */
[----:B------:R-:W-:Y:S01]  /*0090*/  BSSY.RECONVERGENT B6, `(.L_x_0) ;  /* 0x0000013000067945 */ /* 0x000fe20003800200 */
[----:B------:R-:W1:Y:S01]  /*00a0*/  LDCU UR4, c[0x0][0x39c] ;  /* 0x00007380ff0477ac */ /* 0x000e620008000800 */
[----:B0-----:R-:W-:Y:S01]  /*00b0*/  UIADD3 UR38, UPT, UPT, UR38, 0x1, URZ ;  /* 0x0000000126267890 */ /* 0x001fe2000fffe0ff */
[----:B-1----:R-:W-:-:S03]  /*00c0*/  IMAD.U32 R19, RZ, RZ, UR4 ;  /* 0x00000004ff137e24 */ /* 0x002fc6000f8e00ff */
[----:B------:R-:W-:-:S12]  /*00d0*/  UIMAD.WIDE UR36, UR38, 0x8, URZ ;  /* 0x00000008262478a5 */ /* 0x000fd8000f8e02ff */
.L_x_2:
[----:B------:R-:W-:Y:S01]  /*00e0*/  MOV R0, 0x0 ;  /* 0x0000000000007802 */ /* 0x000fe20000000f00 */
[----:B------:R-:W-:Y:S02]  /*00f0*/  IMAD.U32 R7, RZ, RZ, UR37 ;  /* 0x00000025ff077e24 */ /* 0x000fe4000f8e00ff */
[----:B------:R-:W-:Y:S01]  /*0100*/  IMAD.U32 R5, RZ, RZ, UR37 ;  /* 0x00000025ff057e24 */ /* 0x000fe2000f8e00ff */
[----:B------:R0:W1:Y:S01]  /*0110*/  LDC.64 R2, c[0x4][R0] ;  /* 0x0100000000027b82 */ /* 0x0000620000000a00 */
[----:B------:R-:W-:Y:S02]  /*0120*/  IMAD.U32 R4, RZ, RZ, UR36 ;  /* 0x00000024ff047e24 */ /* 0x000fe4000f8e00ff */
[----:B------:R-:W-:Y:S02]  /*0130*/  IMAD.U32 R6, RZ, RZ, UR36 ;  /* 0x00000024ff067e24 */ /* 0x000fe4000f8e00ff */
[----:B------:R-:W-:-:S07]  /*0140*/  IMAD.MOV.U32 R5, RZ, RZ, R7 ;  /* 0x000000ffff057224 */ /* 0x000fce00078e0007 */
[----:B------:R-:W-:-:S07]  /*0150*/  LEPC R20, `(.L_x_1) ;  /* 0x000000001014794e */ /* 0x000fce0000000000 */
[----:B01----:R-:W-:Y:S05]  /*0160*/  CALL.ABS.NOINC R2 ;  /* 0x0000000002007343 */ /* 0x003fea0003c00000 */
.L_x_1:
[----:B------:R-:W-:Y:S01]  /*0170*/  ISETP.NE.U32.AND P0, PT, R4, RZ, PT ;  /* 0x000000ff0400720c */ /* 0x000fe20003f05070 */
[----:B------:R-:W-:Y:S02]  /*0180*/  IMAD.MOV.U32 R16, RZ, RZ, R4 ;  /* 0x000000ffff107224 */ /* 0x000fe400078e0004 */
[----:B------:R-:W-:Y:S01]  /*0190*/  IMAD.MOV.U32 R17, RZ, RZ, R5 ;  /* 0x000000ffff117224 */ /* 0x000fe200078e0005 */
[----:B------:R-:W-:-:S13]  /*01a0*/  ISETP.NE.AND.EX P0, PT, R5, RZ, PT, P0 ;  /* 0x000000ff0500720c */ /* 0x000fda0003f05300 */
[----:B------:R-:W-:Y:S05]  /*01b0*/  @!P0 BRA `(.L_x_2) ;  /* 0xfffffffc00c88947 */ /* 0x000fea000383ffff */
[----:B------:R-:W-:Y:S05]  /*01c0*/  BSYNC.RECONVERGENT B6 ;  /* 0x0000000000067941 */ /* 0x000fea0003800200 */
.L_x_0:
[----:B------:R-:W0:Y:S01]  /*01d0*/  LDCU UR4, c[0x0][0x39c] ;  /* 0x00007380ff0477ac */ /* 0x000e220008000800 */
[----:B------:R-:W1:Y:S01]  /*01e0*/  LDC.64 R22, c[0x0][0x358] ;  /* 0x0000d600ff167b82 */ /* 0x000e620000000a00 */
[----:B0-----:R-:W-:-:S05]  /*01f0*/  IMAD.U32 R14, RZ, RZ, UR4 ;  /* 0x00000004ff0e7e24 */ /* 0x001fca000f8e00ff */
[----:B------:R-:W-:-:S13]  /*0200*/  ISETP.GE.AND P0, PT, R14, RZ, PT ;  /* 0x000000ff0e00720c */ /* 0x000fda0003f06270 */
[----:B------:R-:W-:Y:S05]  /*0210*/  @!P0 BRA `(.L_x_3) ;  /* 0x0000001c009c8947 */ /* 0x000fea0003800000 */
[----:B------:R-:W0:Y:S01]  /*0220*/  LDCU.S8 UR4, c[0x0][0x3a1] ;  /* 0x00007420ff0477ac */ /* 0x000e220008000200 */
[----:B------:R-:W2:Y:S01]  /*0230*/  LDC.64 R2, c[0x0][0x380] ;  /* 0x0000e000ff027b82 */ /* 0x000ea20000000a00 */
[----:B------:R-:W-:Y:S01]  /*0240*/  I2FP.F32.U32 R0, R14 ;  /* 0x0000000e00007245 */ /* 0x000fe20000201000 */
[----:B0-----:R-:W-:Y:S01]  /*0250*/  UISETP.NE.AND UP0, UPT, UR4, URZ, UPT ;  /* 0x000000ff0400728c */ /* 0x001fe2000bf05270 */
[----:B--2---:R-:W-:-:S08]  /*0260*/  IMAD.WIDE R2, R18, 0x8, R2 ;  /* 0x0000000812027825 */ /* 0x004fd000078e0202 */
[----:B------:R-:W-:Y:S05]  /*0270*/  BRA.U UP0, `(.L_x_4) ;  /* 0x0000000d00c47547 */ /* 0x000fea000b800000 */
[----:B------:R-:W-:Y:S01]  /*0280*/  ISETP.NE.AND P0, PT, R14, RZ, PT ;  /* 0x000000ff0e00720c */ /* 0x000fe20003f05270 */
[----:B------:R-:W-:-:S12]  /*0290*/  IMAD.MOV.U32 R28, RZ, RZ, RZ ;  /* 0x000000ffff1c7224 */ /* 0x000fd800078e00ff */
[----:B------:R-:W-:Y:S05]  /*02a0*/  @!P0 BRA `(.L_x_5) ;  /* 0x00000008005c8947 */ /* 0x000fea0003800000 */
[----:B------:R-:W0:Y:S01]  /*02b0*/  LDC.64 R4, c[0x0][0x388] ;  /* 0x0000e200ff047b82 */ /* 0x000e220000000a00 */
[----:B------:R-:W-:Y:S01]  /*02c0*/  ULOP3.LUT UR4, UR38, 0xfffffffe, URZ, 0xc0, !UPT ;  /* 0xfffffffe26047892 */ /* 0x000fe2000f8ec0ff */
[----:B------:R-:W-:Y:S01]  /*02d0*/  BSSY.RECONVERGENT B0, `(.L_x_5) ;  /* 0x0000094000007945 */ /* 0x000fe20003800200 */
[----:B------:R-:W-:-:S04]  /*02e0*/  IMAD.MOV.U32 R29, RZ, RZ, RZ ;  /* 0x000000ffff1d7224 */ /* 0x000fc800078e00ff */
[----:B------:R-:W-:-:S07]  /*02f0*/  IMAD.U32 R28, RZ, RZ, UR4 ;  /* 0x00000004ff1c7e24 */ /* 0x000fce000f8e00ff */
.L_x_10:
[----:B-1----:R-:W-:Y:S02]  /*0300*/  R2UR UR4, R22 ;  /* 0x00000000160472ca */ /* 0x002fe400000e0000 */
[----:B------:R-:W-:-:S13]  /*0310*/  R2UR UR5, R23 ;  /* 0x00000000170572ca */ /* 0x000fda00000e0000 */
[----:B0-2---:R-:W2:Y:S01]  /*0320*/  LDG.E.64 R32, desc[UR4][R4.64+0x8] ;  /* 0x0000080404207981 */ /* 0x005ea2000c1e1b00 */
[----:B------:R-:W-:Y:S01]  /*0330*/  I2FP.F32.U32 R6, R29 ;  /* 0x0000001d00067245 */ /* 0x000fe20000201000 */
[----:B------:R-:W-:Y:S01]  /*0340*/  IMAD.MOV.U32 R30, RZ, RZ, 0x652b82fe ;  /* 0x652b82feff1e7424 */ /* 0x000fe200078e00ff */
[----:B------:R-:W-:Y:S01]  /*0350*/  UMOV UR4, 0x62401315 ;  /* 0x6240131500047882 */ /* 0x000fe20000000000 */
[----:B------:R-:W-:Y:S01]  /*0360*/  IMAD.MOV.U32 R31, RZ, RZ, 0x3ff71547 ;  /* 0x3ff71547ff1f7424 */ /* 0x000fe200078e00ff */
[----:B------:R-:W-:Y:S01]  /*0370*/  UMOV UR5, 0x3ec71dee ;  /* 0x3ec71dee00057882 */ /* 0x000fe20000000000 */
[----:B------:R-:W-:Y:S01]  /*0380*/  FADD R7, R6, R6 ;  /* 0x0000000606077221 */ /* 0x000fe20000000000 */
[----:B------:R-:W-:Y:S02]  /*0390*/  IMAD.MOV.U32 R8, RZ, RZ, 0x3b39803f ;  /* 0x3b39803fff087424 */ /* 0x000fe400078e00ff */
[----:B------:R-:W-:Y:S02]  /*03a0*/  IMAD.MOV.U32 R9, RZ, RZ, 0x3c7abc9e ;  /* 0x3c7abc9eff097424 */ /* 0x000fe400078e00ff */
[----:B------:R-:W-:Y:S01]  /*03b0*/  FADD R14, -R0, R7 ;  /* 0x00000007000e7221 */ /* 0x000fe20000000100 */
[----:B------:R-:W-:-:S02]  /*03c0*/  IMAD.MOV.U32 R12, RZ, RZ, -0x35dec16 ;  /* 0xfca213eaff0c7424 */ /* 0x000fc400078e00ff */
[----:B------:R-:W-:Y:S01]  /*03d0*/  IMAD.MOV.U32 R13, RZ, RZ, 0x3e928af3 ;  /* 0x3e928af3ff0d7424 */ /* 0x000fe200078e00ff */
[----:B------:R-:W2:Y:S01]  /*03e0*/  F2F.F64.F32 R6, R14 ;  /* 0x0000000e00067310 */ /* 0x000ea20000201800 */
[----:B------:R-:W-:Y:S01]  /*03f0*/  BSSY.RECONVERGENT B1, `(.L_x_6) ;  /* 0x0000036000017945 */ /* 0x000fe20003800200 */
[----:B--2---:R-:W-:Y:S01]  /*0400*/  DMUL R32, R32, R6 ;  /* 0x0000000620207228 */ /* 0x004fe20000000000 */
[----:B------:R-:W-:Y:S02]  /*0410*/  IMAD.MOV.U32 R6, RZ, RZ, -0x105c611 ;  /* 0xfefa39efff067424 */ /* 0x000fe400078e00ff */
[----:B------:R-:W-:-:S05]  /*0420*/  IMAD.MOV.U32 R7, RZ, RZ, 0x3fe62e42 ;  /* 0x3fe62e42ff077424 */ /* 0x000fca00078e00ff */
[----:B------:R-:W-:Y:S02]  /*0430*/  DFMA R30, R32, R30, 6.75539944105574400000e+15 ;  /* 0x43380000201e742b */ /* 0x000fe4000000001e */
[----:B------:R-:W-:-:S06]  /*0440*/  FSETP.GEU.AND P0, PT, |R33|, 4.1917929649353027344, PT ;  /* 0x4086232b2100780b */ /* 0x000fcc0003f0e200 */
[----:B------:R-:W-:-:S08]  /*0450*/  DADD R34, R30, -6.75539944105574400000e+15 ;  /* 0xc33800001e227429 */ /* 0x000fd00000000000 */
[----:B------:R-:W-:-:S08]  /*0460*/  DFMA R10, R34, -R6, R32 ;  /* 0x80000006220a722b */ /* 0x000fd00000000020 */
[----:B------:R-:W-:Y:S01]  /*0470*/  DFMA R34, R34, -R8, R10 ;  /* 0x800000082222722b */ /* 0x000fe2000000000a */
[----:B------:R-:W-:Y:S02]  /*0480*/  IMAD.MOV.U32 R10, RZ, RZ, 0x69ce2bdf ;  /* 0x69ce2bdfff0a7424 */ /* 0x000fe400078e00ff */
[----:B------:R-:W-:-:S06]  /*0490*/  IMAD.MOV.U32 R11, RZ, RZ, 0x3e5ade15 ;  /* 0x3e5ade15ff0b7424 */ /* 0x000fcc00078e00ff */
[----:B------:R-:W-:-:S08]  /*04a0*/  DFMA R14, R34, R10, R12 ;  /* 0x0000000a220e722b */ /* 0x000fd0000000000c */
[----:B------:R-:W-:Y:S01]  /*04b0*/  DFMA R14, R34, R14, UR4 ;  /* 0x00000004220e7e2b */ /* 0x000fe2000800000e */
[----:B------:R-:W-:Y:S01]  /*04c0*/  UMOV UR4, 0x7c89eb71 ;  /* 0x7c89eb7100047882 */ /* 0x000fe20000000000 */
[----:B------:R-:W-:-:S06]  /*04d0*/  UMOV UR5, 0x3efa0199 ;  /* 0x3efa019900057882 */ /* 0x000fcc0000000000 */
[----:B------:R-:W-:Y:S01]  /*04e0*/  DFMA R14, R34, R14, UR4 ;  /* 0x00000004220e7e2b */ /* 0x000fe2000800000e */
[----:B------:R-:W-:Y:S01]  /*04f0*/  UMOV UR4, 0x14761f65 ;  /* 0x14761f6500047882 */ /* 0x000fe20000000000 */
[----:B------:R-:W-:-:S06]  /*0500*/  UMOV UR5, 0x3f2a01a0 ;  /* 0x3f2a01a000057882 */ /* 0x000fcc0000000000 */
[----:B------:R-:W-:Y:S01]  /*0510*/  DFMA R20, R34, R14, UR4 ;  /* 0x0000000422147e2b */ /* 0x000fe2000800000e */
[----:B------:R-:W-:Y:S01]  /*0520*/  UMOV UR4, 0x11122322 ;  /* 0x1112232200047882 */ /* 0x000fe20000000000 */
[----:B------:R-:W-:Y:S01]  /*0530*/  IMAD.MOV.U32 R14, RZ, RZ, 0x1852b7af ;  /* 0x1852b7afff0e7424 */ /* 0x000fe200078e00ff */
[----:B------:R-:W-:Y:S01]  /*0540*/  UMOV UR5, 0x3f811111 ;  /* 0x3f81111100057882 */ /* 0x000fe20000000000 */
[----:B------:R-:W-:-:S06]  /*0550*/  IMAD.MOV.U32 R15, RZ, RZ, 0x3f56c16c ;  /* 0x3f56c16cff0f7424 */ /* 0x000fcc00078e00ff */
[----:B------:R-:W-:-:S08]  /*0560*/  DFMA R20, R34, R20, R14 ;  /* 0x000000142214722b */ /* 0x000fd0000000000e */
[----:B------:R-:W-:Y:S01]  /*0570*/  DFMA R24, R34, R20, UR4 ;  /* 0x0000000422187e2b */ /* 0x000fe20008000014 */
[----:B------:R-:W-:Y:S01]  /*0580*/  R2UR UR4, R22 ;  /* 0x00000000160472ca */ /* 0x000fe200000e0000 */
[----:B------:R-:W-:Y:S01]  /*0590*/  IMAD.MOV.U32 R20, RZ, RZ, 0x555502a1 ;  /* 0x555502a1ff147424 */ /* 0x000fe200078e00ff */
[----:B------:R-:W-:Y:S01]  /*05a0*/  R2UR UR5, R23 ;  /* 0x00000000170572ca */ /* 0x000fe200000e0000 */
[----:B------:R-:W-:-:S06]  /*05b0*/  IMAD.MOV.U32 R21, RZ, RZ, 0x3fa55555 ;  /* 0x3fa55555ff157424 */ /* 0x000fcc00078e00ff */
[----:B------:R-:W-:Y:S01]  /*05c0*/  DFMA R26, R34, R24, R20 ;  /* 0x00000018221a722b */ /* 0x000fe20000000014 */
[----:B------:R-:W-:Y:S02]  /*05d0*/  IMAD.MOV.U32 R24, RZ, RZ, 0x55555511 ;  /* 0x55555511ff187424 */ /* 0x000fe400078e00ff */
[----:B------:R-:W-:-:S06]  /*05e0*/  IMAD.MOV.U32 R25, RZ, RZ, 0x3fc55555 ;  /* 0x3fc55555ff197424 */ /* 0x000fcc00078e00ff */
[----:B------:R-:W-:Y:S01]  /*05f0*/  DFMA R36, R34, R26, R24 ;  /* 0x0000001a2224722b */ /* 0x000fe20000000018 */
[----:B------:R-:W-:Y:S02]  /*0600*/  IMAD.MOV.U32 R26, RZ, RZ, 0xb ;  /* 0x0000000bff1a7424 */ /* 0x000fe400078e00ff */
[----:B------:R-:W-:-:S06]  /*0610*/  IMAD.MOV.U32 R27, RZ, RZ, 0x3fe00000 ;  /* 0x3fe00000ff1b7424 */ /* 0x000fcc00078e00ff */
[----:B------:R-:W-:-:S08]  /*0620*/  DFMA R36, R34, R36, R26 ;  /* 0x000000242224722b */ /* 0x000fd0000000001a */
[----:B------:R-:W-:-:S08]  /*0630*/  DFMA R36, R34, R36, 1 ;  /* 0x3ff000002224742b */ /* 0x000fd00000000024 */
[----:B------:R-:W-:Y:S02]  /*0640*/  DFMA R38, R34, R36, 1 ;  /* 0x3ff000002226742b */ /* 0x000fe40000000024 */
[----:B------:R0:W5:Y:S08]  /*0650*/  LDG.E.64 R36, desc[UR4][R2.64] ;  /* 0x0000000402247981 */ /* 0x000170000c1e1b00 */
[----:B------:R-:W-:-:S02]  /*0660*/  IMAD R35, R30, 0x100000, R39 ;  /* 0x001000001e237824 */ /* 0x000fc400078e0227 */
[----:B------:R-:W-:Y:S01]  /*0670*/  IMAD.MOV.U32 R34, RZ, RZ, R38 ;  /* 0x000000ffff227224 */ /* 0x000fe200078e0026 */
[----:B0-----:R-:W-:Y:S06]  /*0680*/  @!P0 BRA `(.L_x_7) ;  /* 0x0000000000308947 */ /* 0x001fec0003800000 */
[----:B------:R-:W-:Y:S01]  /*0690*/  FSETP.GEU.AND P1, PT, |R33|, 4.2275390625, PT ;  /* 0x408748002100780b */ /* 0x000fe20003f2e200 */
[C---:B------:R-:W-:Y:S02]  /*06a0*/  DADD R34, R32.reuse, +INF ;  /* 0x7ff0000020227429 */ /* 0x040fe40000000000 */
[----:B------:R-:W-:-:S08]  /*06b0*/  DSETP.GEU.AND P0, PT, R32, RZ, PT ;  /* 0x000000ff2000722a */ /* 0x000fd00003f0e000 */
[----:B------:R-:W-:Y:S02]  /*06c0*/  FSEL R34, R34, RZ, P0 ;  /* 0x000000ff22227208 */ /* 0x000fe40000000000 */
[----:B------:R-:W-:Y:S02]  /*06d0*/  @!P1 LEA.HI R31, R30, R30, RZ, 0x1 ;  /* 0x0000001e1e1f9211 */ /* 0x000fe400078f08ff */
[----:B------:R-:W-:Y:S02]  /*06e0*/  FSEL R35, R35, RZ, P0 ;  /* 0x000000ff23237208 */ /* 0x000fe40000000000 */
[----:B------:R-:W-:-:S05]  /*06f0*/  @!P1 SHF.R.S32.HI R31, RZ, 0x1, R31 ;  /* 0x00000001ff1f9819 */ /* 0x000fca000001141f */
[----:B------:R-:W-:Y:S02]  /*0700*/  @!P1 IMAD.IADD R30, R30, 0x1, -R31 ;  /* 0x000000011e1e9824 */ /* 0x000fe400078e0a1f */
[----:B------:R-:W-:-:S03]  /*0710*/  @!P1 IMAD R39, R31, 0x100000, R39 ;  /* 0x001000001f279824 */ /* 0x000fc600078e0227 */
[----:B------:R-:W-:Y:S01]  /*0720*/  @!P1 LEA R31, R30, 0x3ff00000, 0x14 ;  /* 0x3ff000001e1f9811 */ /* 0x000fe200078ea0ff */
[----:B------:R-:W-:-:S06]  /*0730*/  @!P1 IMAD.MOV.U32 R30, RZ, RZ, RZ ;  /* 0x000000ffff1e9224 */ /* 0x000fcc00078e00ff */
[----:B------:R-:W-:-:S11]  /*0740*/  @!P1 DMUL R34, R38, R30 ;  /* 0x0000001e26229228 */ /* 0x000fd60000000000 */
.L_x_7:
[----:B------:R-:W-:Y:S05]  /*0750*/  BSYNC.RECONVERGENT B1 ;  /* 0x0000000000017941 */ /* 0x000fea0003800200 */
.L_x_6:
[----:B------:R-:W-:Y:S02]  /*0760*/  R2UR UR4, R22 ;  /* 0x00000000160472ca */ /* 0x000fe400000e0000 */
[----:B------:R-:W-:-:S13]  /*0770*/  R2UR UR5, R23 ;  /* 0x00000000170572ca */ /* 0x000fda00000e0000 */
[----:B------:R-:W2:Y:S01]  /*0780*/  LDG.E.64 R30, desc[UR4][R4.64] ;  /* 0x00000004041e7981 */ /* 0x000ea2000c1e1b00 */
[----:B-----5:R-:W-:Y:S01]  /*0790*/  DMUL R36, R36, R34 ;  /* 0x0000002224247228 */ /* 0x020fe20000000000 */
[----:B------:R-:W-:Y:S02]  /*07a0*/  R2UR UR6, R22 ;  /* 0x00000000160672ca */ /* 0x000fe400000e0000 */
[----:B------:R-:W-:-:S05]  /*07b0*/  R2UR UR7, R23 ;  /* 0x00000000170772ca */ /* 0x000fca00000e0000 */
[C-C-:B--2---:R-:W-:Y:S02]  /*07c0*/  DADD R32, R36.reuse, -R30.reuse ;  /* 0x0000000024207229 */ /* 0x144fe4000000081e */
[----:B------:R-:W-:Y:S01]  /*07d0*/  DSETP.GT.AND P0, PT, R36, R30, PT ;  /* 0x0000001e2400722a */ /* 0x000fe20003f04000 */
[----:B------:R-:W-:-:S07]  /*07e0*/  IMAD.WIDE.U32 R30, R29, 0x8, R16 ;  /* 0x000000081d1e7825 */ /* 0x000fce00078e0010 */
[----:B------:R-:W-:Y:S02]  /*07f0*/  FSEL R38, R32, RZ, P0 ;  /* 0x000000ff20267208 */ /* 0x000fe40000000000 */
[----:B------:R-:W-:-:S05]  /*0800*/  FSEL R39, R33, RZ, P0 ;  /* 0x000000ff21277208 */ /* 0x000fca0000000000 */
[----:B------:R0:W-:Y:S04]  /*0810*/  ST.E.64 desc[UR4][R30.64], R38 ;  /* 0x000000261e007985 */ /* 0x0001e8000c101b04 */
[----:B------:R-:W2:Y:S01]  /*0820*/  LDG.E.64 R34, desc[UR6][R4.64+0x8] ;  /* 0x0000080604227981 */ /* 0x000ea2000c1e1b00 */
[----:B------:R-:W-:-:S03]  /*0830*/  VIADD R36, R29, 0x1 ;  /* 0x000000011d247836 */ /* 0x000fc60000000000 */
[----:B------:R1:W5:Y:S01]  /*0840*/  LDG.E.64 R32, desc[UR4][R2.64] ;  /* 0x0000000402207981 */ /* 0x000362000c1e1b00 */
[----:B------:R-:W-:Y:S01]  /*0850*/  UMOV UR4, 0x62401315 ;  /* 0x6240131500047882 */ /* 0x000fe20000000000 */
[----:B------:R-:W-:Y:S01]  /*0860*/  I2FP.F32.U32 R36, R36 ;  /* 0x0000002400247245 */ /* 0x000fe20000201000 */
[----:B------:R-:W-:Y:S01]  /*0870*/  UMOV UR5, 0x3ec71dee ;  /* 0x3ec71dee00057882 */ /* 0x000fe20000000000 */
[----:B------:R-:W-:Y:S03]  /*0880*/  BSSY.RECONVERGENT B1, `(.L_x_8) ;  /* 0x000002c000017945 */ /* 0x000fe60003800200 */
[----:B------:R-:W-:-:S04]  /*0890*/  FADD R37, R36, R36 ;  /* 0x0000002424257221 */ /* 0x000fc80000000000 */
[----:B------:R-:W-:-:S04]  /*08a0*/  FADD R40, -R0, R37 ;  /* 0x0000002500287221 */ /* 0x000fc80000000100 */
[----:B------:R-:W2:Y:S02]  /*08b0*/  F2F.F64.F32 R36, R40 ;  /* 0x0000002800247310 */ /* 0x000ea40000201800 */
[----:B--2---:R-:W-:Y:S01]  /*08c0*/  DMUL R34, R34, R36 ;  /* 0x0000002422227228 */ /* 0x004fe20000000000 */
[----:B------:R-:W-:Y:S02]  /*08d0*/  IMAD.MOV.U32 R36, RZ, RZ, 0x652b82fe ;  /* 0x652b82feff247424 */ /* 0x000fe400078e00ff */
[----:B------:R-:W-:-:S06]  /*08e0*/  IMAD.MOV.U32 R37, RZ, RZ, 0x3ff71547 ;  /* 0x3ff71547ff257424 */ /* 0x000fcc00078e00ff */
[----:B------:R-:W-:Y:S01]  /*08f0*/  DFMA R36, R34, R36, 6.75539944105574400000e+15 ;  /* 0x433800002224742b */ /* 0x000fe20000000024 */
[----:B------:R-:W-:-:S07]  /*0900*/  FSETP.GEU.AND P0, PT, |R35|, 4.1917929649353027344, PT ;  /* 0x4086232b2300780b */ /* 0x000fce0003f0e200 */
[----:B0-----:R-:W-:-:S08]  /*0910*/  DADD R38, R36, -6.75539944105574400000e+15 ;  /* 0xc338000024267429 */ /* 0x001fd00000000000 */
[----:B------:R-:W-:-:S08]  /*0920*/  DFMA R6, R38, -R6, R34 ;  /* 0x800000062606722b */ /* 0x000fd00000000022 */
[----:B------:R-:W-:-:S08]  /*0930*/  DFMA R8, R38, -R8, R6 ;  /* 0x800000082608722b */ /* 0x000fd00000000006 */
        /* <DEDUP_REMOVED lines=9> */
[----:B------:R-:W-:-:S06]  /*09d0*/  UMOV UR5, 0x3f811111 ;  /* 0x3f81111100057882 */ /* 0x000fcc0000000000 */
[----:B------:R-:W-:-:S08]  /*09e0*/  DFMA R10, R8, R10, R14 ;  /* 0x0000000a080a722b */ /* 0x000fd0000000000e */
[----:B------:R-:W-:-:S08]  /*09f0*/  DFMA R10, R8, R10, UR4 ;  /* 0x00000004080a7e2b */ /* 0x000fd0000800000a */
[----:B------:R-:W-:-:S08]  /*0a00*/  DFMA R10, R8, R10, R20 ;  /* 0x0000000a080a722b */ /* 0x000fd00000000014 */
[----:B------:R-:W-:-:S08]  /*0a10*/  DFMA R10, R8, R10, R24 ;  /* 0x0000000a080a722b */ /* 0x000fd00000000018 */
[----:B------:R-:W-:-:S08]  /*0a20*/  DFMA R10, R8, R10, R26 ;  /* 0x0000000a080a722b */ /* 0x000fd0000000001a */
[----:B------:R-:W-:-:S08]  /*0a30*/  DFMA R10, R8, R10, 1 ;  /* 0x3ff00000080a742b */ /* 0x000fd0000000000a */
[----:B------:R-:W-:-:S10]  /*0a40*/  DFMA R8, R8, R10, 1 ;  /* 0x3ff000000808742b */ /* 0x000fd4000000000a */
[----:B------:R-:W-:Y:S02]  /*0a50*/  IMAD R7, R36, 0x100000, R9 ;  /* 0x0010000024077824 */ /* 0x000fe400078e0209 */
[----:B------:R-:W-:Y:S01]  /*0a60*/  IMAD.MOV.U32 R6, RZ, RZ, R8 ;  /* 0x000000ffff067224 */ /* 0x000fe200078e0008 */
[----:B-1----:R-:W-:Y:S06]  /*0a70*/  @!P0 BRA `(.L_x_9) ;  /* 0x0000000000308947 */ /* 0x002fec0003800000 */
[----:B------:R-:W-:Y:S01]  /*0a80*/  FSETP.GEU.AND P1, PT, |R35|, 4.2275390625, PT ;  /* 0x408748002300780b */ /* 0x000fe20003f2e200 */
[C---:B------:R-:W-:Y:S02]  /*0a90*/  DADD R12, R34.reuse, +INF ;  /* 0x7ff00000220c7429 */ /* 0x040fe40000000000 */
[----:B------:R-:W-:-:S08]  /*0aa0*/  DSETP.GEU.AND P0, PT, R34, RZ, PT ;  /* 0x000000ff2200722a */ /* 0x000fd00003f0e000 */
[----:B------:R-:W-:Y:S02]  /*0ab0*/  FSEL R7, R13, RZ, P0 ;  /* 0x000000ff0d077208 */ /* 0x000fe40000000000 */
[----:B------:R-:W-:-:S04]  /*0ac0*/  @!P1 LEA.HI R6, R36, R36, RZ, 0x1 ;  /* 0x0000002424069211 */ /* 0x000fc800078f08ff */
[----:B------:R-:W-:Y:S02]  /*0ad0*/  @!P1 SHF.R.S32.HI R11, RZ, 0x1, R6 ;  /* 0x00000001ff0b9819 */ /* 0x000fe40000011406 */
[----:B------:R-:W-:-:S03]  /*0ae0*/  FSEL R6, R12, RZ, P0 ;  /* 0x000000ff0c067208 */ /* 0x000fc60000000000 */
[----:B------:R-:W-:Y:S02]  /*0af0*/  @!P1 IMAD.IADD R10, R36, 0x1, -R11 ;  /* 0x00000001240a9824 */ /* 0x000fe400078e0a0b */
[----:B------:R-:W-:-:S03]  /*0b00*/  @!P1 IMAD R9, R11, 0x100000, R9 ;  /* 0x001000000b099824 */ /* 0x000fc600078e0209 */
[----:B------:R-:W-:Y:S01]  /*0b10*/  @!P1 LEA R11, R10, 0x3ff00000, 0x14 ;  /* 0x3ff000000a0b9811 */ /* 0x000fe200078ea0ff */
[----:B------:R-:W-:-:S06]  /*0b20*/  @!P1 IMAD.MOV.U32 R10, RZ, RZ, RZ ;  /* 0x000000ffff0a9224 */ /* 0x000fcc00078e00ff */
[----:B------:R-:W-:-:S11]  /*0b30*/  @!P1 DMUL R6, R8, R10 ;  /* 0x0000000a08069228 */ /* 0x000fd60000000000 */
.L_x_9:
[----:B------:R-:W-:Y:S05]  /*0b40*/  BSYNC.RECONVERGENT B1 ;  /* 0x0000000000017941 */ /* 0x000fea0003800200 */
.L_x_8:
[----:B------:R-:W-:Y:S02]  /*0b50*/  R2UR UR4, R22 ;  /* 0x00000000160472ca */ /* 0x000fe400000e0000 */
[----:B------:R-:W-:-:S13]  /*0b60*/  R2UR UR5, R23 ;  /* 0x00000000170572ca */ /* 0x000fda00000e0000 */
[----:B------:R-:W2:Y:S01]  /*0b70*/  LDG.E.64 R8, desc[UR4][R4.64] ;  /* 0x0000000404087981 */ /* 0x000ea2000c1e1b00 */
[----:B-----5:R-:W-:Y:S01]  /*0b80*/  DMUL R32, R32, R6 ;  /* 0x0000000620207228 */ /* 0x020fe20000000000 */
[----:B------:R-:W-:-:S07]  /*0b90*/  VIADD R29, R29, 0x2 ;  /* 0x000000021d1d7836 */ /* 0x000fce0000000000 */
[C-C-:B--2---:R-:W-:Y:S02]  /*0ba0*/  DADD R6, R32.reuse, -R8.reuse ;  /* 0x0000000020067229 */ /* 0x144fe40000000808 */
[----:B------:R-:W-:-:S08]  /*0bb0*/  DSETP.GT.AND P0, PT, R32, R8, PT ;  /* 0x000000082000722a */ /* 0x000fd00003f04000 */
[----:B------:R-:W-:Y:S02]  /*0bc0*/  FSEL R6, R6, RZ, P0 ;  /* 0x000000ff06067208 */ /* 0x000fe40000000000 */
[----:B------:R-:W-:Y:S02]  /*0bd0*/  FSEL R7, R7, RZ, P0 ;  /* 0x000000ff07077208 */ /* 0x000fe40000000000 */
[----:B------:R-:W-:-:S03]  /*0be0*/  ISETP.NE.AND P0, PT, R29, R28, PT ;  /* 0x0000001c1d00720c */ /* 0x000fc60003f05270 */
[----:B------:R2:W-:Y:S10]  /*0bf0*/  ST.E.64 desc[UR4][R30.64+0x8], R6 ;  /* 0x000008061e007985 */ /* 0x0005f4000c101b04 */
[----:B------:R-:W-:Y:S05]  /*0c00*/  @P0 BRA `(.L_x_10) ;  /* 0xfffffff400bc0947 */ /* 0x000fea000383ffff */
[----:B------:R-:W-:Y:S05]  /*0c10*/  BSYNC.RECONVERGENT B0 ;  /* 0x0000000000007941 */ /* 0x000fea0003800200 */
.L_x_5:
[----:B------:R-:W0:Y:S02]  /*0c20*/  LDCU UR4, c[0x0][0x39c] ;  /* 0x00007380ff0477ac */ /* 0x000e240008000800 */
[----:B0-----:R-:W-:-:S05]  /*0c30*/  IMAD.U32 R14, RZ, RZ, UR4 ;  /* 0x00000004ff0e7e24 */ /* 0x001fca000f8e00ff */
[----:B------:R-:W-:-:S04]  /*0c40*/  LOP3.LUT R4, R14, 0x1, RZ, 0xc0, !PT ;  /* 0x000000010e047812 */ /* 0x000fc800078ec0ff */
[----:B------:R-:W-:-:S13]  /*0c50*/  ISETP.NE.U32.AND P0, PT, R4, 0x1, PT ;  /* 0x000000010400780c */ /* 0x000fda0003f05070 */
[----:B------:R-:W-:Y:S05]  /*0c60*/  @!P0 BRA `(.L_x_3) ;  /* 0x0000001400088947 */ /* 0x000fea0003800000 */
[----:B------:R-:W2:Y:S01]  /*0c70*/  LDC.64 R20, c[0x0][0x388] ;  /* 0x0000e200ff147b82 */ /* 0x000ea20000000a00 */
[----:B-1----:R-:W-:Y:S02]  /*0c80*/  R2UR UR4, R22 ;  /* 0x00000000160472ca */ /* 0x002fe400000e0000 */
[----:B------:R-:W-:Y:S02]  /*0c90*/  R2UR UR5, R23 ;  /* 0x00000000170572ca */ /* 0x000fe400000e0000 */
[----:B------:R-:W-:-:S11]  /*0ca0*/  I2FP.F32.U32 R8, R28 ;  /* 0x0000001c00087245 */ /* 0x000fd60000201000 */
[----:B------:R-:W5:Y:S04]  /*0cb0*/  LDG.E.64 R2, desc[UR4][R2.64] ;  /* 0x0000000402027981 */ /* 0x000f68000c1e1b00 */
[----:B--2---:R-:W2:Y:S01]  /*0cc0*/  LDG.E.64 R6, desc[UR4][R20.64+0x8] ;  /* 0x0000080414067981 */ /* 0x004ea2000c1e1b00 */
[----:B------:R-:W-:Y:S01]  /*0cd0*/  FADD R9, R8, R8 ;  /* 0x0000000808097221 */ /* 0x000fe20000000000 */
[----:B------:R-:W-:Y:S02]  /*0ce0*/  R2UR UR6, R22 ;  /* 0x00000000160672ca */ /* 0x000fe400000e0000 */
[----:B------:R-:W-:Y:S01]  /*0cf0*/  R2UR UR7, R23 ;  /* 0x00000000170772ca */ /* 0x000fe200000e0000 */
[----:B------:R-:W-:-:S04]  /*0d00*/  FADD R0, -R0, R9 ;  /* 0x0000000900007221 */ /* 0x000fc80000000100 */
[----:B------:R-:W2:Y:S01]  /*0d10*/  F2F.F64.F32 R8, R0 ;  /* 0x0000000000087310 */ /* 0x000ea20000201800 */
[----:B------:R-:W-:Y:S01]  /*0d20*/  UMOV UR4, 0xfefa39ef ;  /* 0xfefa39ef00047882 */ /* 0x000fe20000000000 */
[----:B------:R-:W-:-:S06]  /*0d30*/  UMOV UR5, 0x3fe62e42 ;  /* 0x3fe62e4200057882 */ /* 0x000fcc0000000000 */
[----:B------:R0:W5:Y:S01]  /*0d40*/  LDG.E.64 R4, desc[UR6][R20.64] ;  /* 0x0000000614047981 */ /* 0x000162000c1e1b00 */
[----:B--2---:R-:W-:Y:S01]  /*0d50*/  DMUL R6, R6, R8 ;  /* 0x0000000806067228 */ /* 0x004fe20000000000 */
[----:B------:R-:W-:Y:S02]  /*0d60*/  IMAD.MOV.U32 R8, RZ, RZ, 0x652b82fe ;  /* 0x652b82feff087424 */ /* 0x000fe400078e00ff */
[----:B------:R-:W-:-:S06]  /*0d70*/  IMAD.MOV.U32 R9, RZ, RZ, 0x3ff71547 ;  /* 0x3ff71547ff097424 */ /* 0x000fcc00078e00ff */
[----:B------:R-:W-:-:S08]  /*0d80*/  DFMA R8, R6, R8, 6.75539944105574400000e+15 ;  /* 0x433800000608742b */ /* 0x000fd00000000008 */
[----:B------:R-:W-:-:S08]  /*0d90*/  DADD R10, R8, -6.75539944105574400000e+15 ;  /* 0xc3380000080a7429 */ /* 0x000fd00000000000 */
[----:B------:R-:W-:Y:S01]  /*0da0*/  DFMA R12, R10, -UR4, R6 ;  /* 0x800000040a0c7c2b */ /* 0x000fe20008000006 */
[----:B------:R-:W-:Y:S01]  /*0db0*/  UMOV UR4, 0x3b39803f ;  /* 0x3b39803f00047882 */ /* 0x000fe20000000000 */
[----:B------:R-:W-:-:S06]  /*0dc0*/  UMOV UR5, 0x3c7abc9e ;  /* 0x3c7abc9e00057882 */ /* 0x000fcc0000000000 */
[----:B------:R-:W-:Y:S01]  /*0dd0*/  DFMA R12, R10, -UR4, R12 ;  /* 0x800000040a0c7c2b */ /* 0x000fe2000800000c */
[----:B------:R-:W-:Y:S02]  /*0de0*/  IMAD.MOV.U32 R10, RZ, RZ, -0x35dec16 ;  /* 0xfca213eaff0a7424 */ /* 0x000fe400078e00ff */
[----:B------:R-:W-:Y:S01]  /*0df0*/  IMAD.MOV.U32 R11, RZ, RZ, 0x3e928af3 ;  /* 0x3e928af3ff0b7424 */ /* 0x000fe200078e00ff */
[----:B------:R-:W-:Y:S01]  /*0e00*/  UMOV UR4, 0x69ce2bdf ;  /* 0x69ce2bdf00047882 */ /* 0x000fe20000000000 */
[----:B------:R-:W-:-:S04]  /*0e10*/  UMOV UR5, 0x3e5ade15 ;  /* 0x3e5ade1500057882 */ /* 0x000fc80000000000 */
[----:B------:R-:W-:Y:S01]  /*0e20*/  DFMA R10, R12, UR4, R10 ;  /* 0x000000040c0a7c2b */ /* 0x000fe2000800000a */
        /* <DEDUP_REMOVED lines=24> */
[----:B------:R-:W-:-:S07]  /*0fb0*/  FSETP.GEU.AND P0, PT, |R7|, 4.1917929649353027344, PT ;  /* 0x4086232b0700780b */ /* 0x000fce0003f0e200 */
[----:B------:R-:W-:-:S08]  /*0fc0*/  DFMA R10, R12, R10, 1 ;  /* 0x3ff000000c0a742b */ /* 0x000fd0000000000a */
[----:B------:R-:W-:-:S10]  /*0fd0*/  DFMA R12, R12, R10, 1 ;  /* 0x3ff000000c0c742b */ /* 0x000fd4000000000a */
[----:B------:R-:W-:Y:S02]  /*0fe0*/  IMAD R11, R8, 0x100000, R13 ;  /* 0x00100000080b7824 */ /* 0x000fe400078e020d */
[----:B------:R-:W-:Y:S01]  /*0ff0*/  IMAD.MOV.U32 R10, RZ, RZ, R12 ;  /* 0x000000ffff0a7224 */ /* 0x000fe200078e000c */
[----:B0-----:R-:W-:Y:S06]  /*1000*/  @!P0 BRA `(.L_x_11) ;  /* 0x0000000000388947 */ /* 0x001fec0003800000 */
[----:B------:R-:W-:Y:S01]  /*1010*/  FSETP.GEU.AND P1, PT, |R7|, 4.2275390625, PT ;  /* 0x408748000700780b */ /* 0x000fe20003f2e200 */
[C---:B------:R-:W-:Y:S02]  /*1020*/  DADD R10, R6.reuse, +INF ;  /* 0x7ff00000060a7429 */ /* 0x040fe40000000000 */
[----:B------:R-:W-:-:S08]  /*1030*/  DSETP.GEU.AND P0, PT, R6, RZ, PT ;  /* 0x000000ff0600722a */ /* 0x000fd00003f0e000 */
[----:B------:R-:W-:Y:S02]  /*1040*/  FSEL R10, R10, RZ, P0 ;  /* 0x000000ff0a0a7208 */ /* 0x000fe40000000000 */
[----:B------:R-:W-:Y:S01]  /*1050*/  FSEL R11, R11, RZ, P0 ;  /* 0x000000ff0b0b7208 */ /* 0x000fe20000000000 */
[----:B------:R-:W-:Y:S06]  /*1060*/  @P1 BRA `(.L_x_11) ;  /* 0x0000000000201947 */ /* 0x000fec0003800000 */
[----:B------:R-:W-:Y:S01]  /*1070*/  LEA.HI R0, R8, R8, RZ, 0x1 ;  /* 0x0000000808007211 */ /* 0x000fe200078f08ff */
[----:B------:R-:W-:-:S03]  /*1080*/  IMAD.MOV.U32 R10, RZ, RZ, R12 ;  /* 0x000000ffff0a7224 */ /* 0x000fc600078e000c */
[----:B------:R-:W-:-:S05]  /*1090*/  SHF.R.S32.HI R11, RZ, 0x1, R0 ;  /* 0x00000001ff0b7819 */ /* 0x000fca0000011400 */
[----:B------:R-:W-:Y:S02]  /*10a0*/  IMAD.IADD R6, R8, 0x1, -R11 ;  /* 0x0000000108067824 */ /* 0x000fe400078e0a0b */
[----:B------:R-:W-:-:S03]  /*10b0*/  IMAD R11, R11, 0x100000, R13 ;  /* 0x001000000b0b7824 */ /* 0x000fc600078e020d */
[----:B------:R-:W-:Y:S01]  /*10c0*/  LEA R7, R6, 0x3ff00000, 0x14 ;  /* 0x3ff0000006077811 */ /* 0x000fe200078ea0ff */
[----:B------:R-:W-:-:S06]  /*10d0*/  IMAD.MOV.U32 R6, RZ, RZ, RZ ;  /* 0x000000ffff067224 */ /* 0x000fcc00078e00ff */
[----:B------:R-:W-:-:S11]  /*10e0*/  DMUL R10, R10, R6 ;  /* 0x000000060a0a7228 */ /* 0x000fd60000000000 */
.L_x_11:
[----:B-----5:R-:W-:Y:S01]  /*10f0*/  DMUL R2, R2, R10 ;  /* 0x0000000a02027228 */ /* 0x020fe20000000000 */
[----:B------:R-:W-:Y:S01]  /*1100*/  R2UR UR4, R22 ;  /* 0x00000000160472ca */ /* 0x000fe200000e0000 */
[----:B------:R-:W-:Y:S01]  /*1110*/  IMAD.WIDE.U32 R28, R28, 0x8, R16 ;  /* 0x000000081c1c7825 */ /* 0x000fe200078e0010 */
[----:B------:R-:W-:-:S05]  /*1120*/  R2UR UR5, R23 ;  /* 0x00000000170572ca */ /* 0x000fca00000e0000 */
[C-C-:B------:R-:W-:Y:S02]  /*1130*/  DADD R6, R2.reuse, -R4.reuse ;  /* 0x0000000002067229 */ /* 0x140fe40000000804 */
[----:B------:R-:W-:-:S08]  /*1140*/  DSETP.GT.AND P0, PT, R2, R4, PT ;  /* 0x000000040200722a */ /* 0x000fd00003f04000 */
[----:B------:R-:W-:Y:S02]  /*1150*/  FSEL R2, R6, RZ, P0 ;  /* 0x000000ff06027208 */ /* 0x000fe40000000000 */
[----:B------:R-:W-:-:S05]  /*1160*/  FSEL R3, R7, RZ, P0 ;  /* 0x000000ff07037208 */ /* 0x000fca0000000000 */
[----:B------:R3:W-:Y:S01]  /*1170*/  ST.E.64 desc[UR4][R28.64], R2 ;  /* 0x000000021c007985 */ /* 0x0007e2000c101b04 */
[----:B------:R-:W-:Y:S05]  /*1180*/  BRA `(.L_x_3) ;  /* 0x0000000c00c07947 */ /* 0x000fea0003800000 */
.L_x_4:
        /* <DEDUP_REMOVED lines=8> */
.L_x_17:
        /* <DEDUP_REMOVED lines=69> */
.L_x_14:
[----:B------:R-:W-:Y:S05]  /*1660*/  BSYNC.RECONVERGENT B1 ;  /* 0x0000000000017941 */ /* 0x000fea0003800200 */
.L_x_13:
[----:B------:R-:W-:Y:S02]  /*1670*/  R2UR UR4, R22 ;  /* 0x00000000160472ca */ /* 0x000fe400000e0000 */
[----:B------:R-:W-:-:S13]  /*1680*/  R2UR UR5, R23 ;  /* 0x00000000170572ca */ /* 0x000fda00000e0000 */
[----:B------:R-:W2:Y:S01]  /*1690*/  LDG.E.64 R30, desc[UR4][R4.64] ;  /* 0x00000004041e7981 */ /* 0x000ea2000c1e1b00 */
[----:B-----5:R-:W-:Y:S01]  /*16a0*/  DMUL R36, R36, R34 ;  /* 0x0000002224247228 */ /* 0x020fe20000000000 */
[----:B------:R-:W-:Y:S02]  /*16b0*/  R2UR UR6, R22 ;  /* 0x00000000160672ca */ /* 0x000fe400000e0000 */
[----:B------:R-:W-:-:S05]  /*16c0*/  R2UR UR7, R23 ;  /* 0x00000000170772ca */ /* 0x000fca00000e0000 */
[----:B--2---:R-:W-:Y:S02]  /*16d0*/  DADD R32, -R36, R30 ;  /* 0x0000000024207229 */ /* 0x004fe4000000011e */
        /* <DEDUP_REMOVED lines=55> */
.L_x_16:
[----:B------:R-:W-:Y:S05]  /*1a50*/  BSYNC.RECONVERGENT B1 ;  /* 0x0000000000017941 */ /* 0x000fea0003800200 */
.L_x_15:
[----:B------:R-:W-:Y:S02]  /*1a60*/  R2UR UR4, R22 ;  /* 0x00000000160472ca */ /* 0x000fe400000e0000 */
[----:B------:R-:W-:-:S13]  /*1a70*/  R2UR UR5, R23 ;  /* 0x00000000170572ca */ /* 0x000fda00000e0000 */
[----:B------:R-:W2:Y:S01]  /*1a80*/  LDG.E.64 R8, desc[UR4][R4.64] ;  /* 0x0000000404087981 */ /* 0x000ea2000c1e1b00 */
[----:B-----5:R-:W-:Y:S01]  /*1a90*/  DMUL R32, R32, R6 ;  /* 0x0000000620207228 */ /* 0x020fe20000000000 */
[----:B------:R-:W-:-:S07]  /*1aa0*/  VIADD R29, R29, 0x2 ;  /* 0x000000021d1d7836 */ /* 0x000fce0000000000 */
[----:B--2---:R-:W-:Y:S02]  /*1ab0*/  DADD R6, -R32, R8 ;  /* 0x0000000020067229 */ /* 0x004fe40000000108 */
[----:B------:R-:W-:-:S08]  /*1ac0*/  DSETP.GT.AND P0, PT, R8, R32, PT ;  /* 0x000000200800722a */ /* 0x000fd00003f04000 */
[----:B------:R-:W-:Y:S02]  /*1ad0*/  FSEL R6, R6, RZ, P0 ;  /* 0x000000ff06067208 */ /* 0x000fe40000000000 */
[----:B------:R-:W-:Y:S02]  /*1ae0*/  FSEL R7, R7, RZ, P0 ;  /* 0x000000ff07077208 */ /* 0x000fe40000000000 */
[----:B------:R-:W-:-:S03]  /*1af0*/  ISETP.NE.AND P0, PT, R29, R28, PT ;  /* 0x0000001c1d00720c */ /* 0x000fc60003f05270 */
[----:B------:R2:W-:Y:S10]  /*1b00*/  ST.E.64 desc[UR4][R30.64+0x8], R6 ;  /* 0x000008061e007985 */ /* 0x0005f4000c101b04 */
[----:B------:R-:W-:Y:S05]  /*1b10*/  @P0 BRA `(.L_x_17) ;  /* 0xfffffff400bc0947 */ /* 0x000fea000383ffff */
[----:B------:R-:W-:Y:S05]  /*1b20*/  BSYNC.RECONVERGENT B0 ;  /* 0x0000000000007941 */ /* 0x000fea0003800200 */
.L_x_12:
        /* <DEDUP_REMOVED lines=77> */
.L_x_18:
[----:B-----5:R-:W-:Y:S01]  /*2000*/  DMUL R2, R2, R10 ;  /* 0x0000000a02027228 */ /* 0x020fe20000000000 */
[----:B------:R-:W-:Y:S01]  /*2010*/  R2UR UR4, R22 ;  /* 0x00000000160472ca */ /* 0x000fe200000e0000 */
[----:B------:R-:W-:Y:S01]  /*2020*/  IMAD.WIDE.U32 R28, R28, 0x8, R16 ;  /* 0x000000081c1c7825 */ /* 0x000fe200078e0010 */
[----:B------:R-:W-:-:S05]  /*2030*/  R2UR UR5, R23 ;  /* 0x00000000170572ca */ /* 0x000fca00000e0000 */
[----:B------:R-:W-:Y:S02]  /*2040*/  DADD R6, -R2, R4 ;  /* 0x0000000002067229 */ /* 0x000fe40000000104 */
[----:B------:R-:W-:-:S08]  /*2050*/  DSETP.GT.AND P0, PT, R4, R2, PT ;  /* 0x000000020400722a */ /* 0x000fd00003f04000 */
[----:B------:R-:W-:Y:S02]  /*2060*/  FSEL R2, R6, RZ, P0 ;  /* 0x000000ff06027208 */ /* 0x000fe40000000000 */
[----:B------:R-:W-:-:S05]  /*2070*/  FSEL R3, R7, RZ, P0 ;  /* 0x000000ff07037208 */ /* 0x000fca0000000000 */
[----:B------:R0:W-:Y:S02]  /*2080*/  ST.E.64 desc[UR4][R28.64], R2 ;  /* 0x000000021c007985 */ /* 0x0001e4000c101b04 */
.L_x_3:
[----:B------:R-:W-:Y:S01]  /*2090*/  ISETP.GE.AND P0, PT, R14, 0x1, PT ;  /* 0x000000010e00780c */ /* 0x000fe20003f06270 */
[----:B------:R-:W-:-:S12]  /*20a0*/  BSSY.RECONVERGENT B1, `(.L_x_19) ;  /* 0x00001c2000017945 */ /* 0x000fd80003800200 */
[----:B------:R-:W-:Y:S05]  /*20b0*/  @!P0 BRA `(.L_x_20) ;  /* 0x0000001c00008947 */ /* 0x000fea0003800000 */
[----:B------:R-:W4:Y:S02]  /*20c0*/  LDCU.U8 UR4, c[0x0][0x3a0] ;  /* 0x00007400ff0477ac */ /* 0x000f240008000000 */
[----:B----4-:R-:W-:-:S04]  /*20d0*/  UPRMT UR4, UR4, 0x8880, URZ ;  /* 0x0000888004047896 */ /* 0x010fc800080000ff */
[----:B------:R-:W-:-:S09]  /*20e0*/  UISETP.NE.AND UP0, UPT, UR4, URZ, UPT ;  /* 0x000000ff0400728c */ /* 0x000fd2000bf05270 */
[----:B------:R-:W-:Y:S05]  /*20f0*/  BRA.U UP0, `(.L_x_21) ;  /* 0x0000000d00107547 */ /* 0x000fea000b800000 */
[----:B------:R-:W4:Y:S01]  /*2100*/  LDC.U16 R0, c[0x0][0x39c] ;  /* 0x0000e700ff007b82 */ /* 0x000f220000000400 */
[----:B------:R-:W5:Y:S01]  /*2110*/  LDCU UR4, c[0x0][0x39c] ;  /* 0x00007380ff0477ac */ /* 0x000f620008000800 */
[----:B0--3--:R-:W-:Y:S01]  /*2120*/  IADD3 R2, P0, PT, R16, 0x20, RZ ;  /* 0x0000002010027810 */ /* 0x009fe20007f1e0ff */
[----:B------:R-:W-:Y:S01]  /*2130*/  BSSY.RECONVERGENT B0, `(.L_x_22) ;  /* 0x00000bf000007945 */ /* 0x000fe20003800200 */
[----:B------:R-:W-:Y:S01]  /*2140*/  IMAD.MOV.U32 R19, RZ, RZ, RZ ;  /* 0x000000ffff137224 */ /* 0x000fe200078e00ff */
[----:B------:R-:W-:Y:S02]  /*2150*/  PRMT R4, RZ, 0x7610, R4 ;  /* 0x00007610ff047816 */ /* 0x000fe40000000004 */
[----:B------:R-:W-:Y:S01]  /*2160*/  PRMT R5, RZ, 0x7610, R5 ;  /* 0x00007610ff057816 */ /* 0x000fe20000000005 */
[----:B--2---:R-:W-:Y:S02]  /*2170*/  IMAD.X R6, RZ, RZ, R17, P0 ;  /* 0x000000ffff067224 */ /* 0x004fe400000e0611 */
[----:B-----5:R-:W-:-:S07]  /*2180*/  IMAD.U32 R7, RZ, RZ, UR4 ;  /* 0x00000004ff077e24 */ /* 0x020fce000f8e00ff */
.L_x_30:
[----:B0-----:R-:W0:Y:S01]  /*2190*/  LDCU UR4, c[0x0][0x39c] ;  /* 0x00007380ff0477ac */ /* 0x001e220008000800 */
[----:B------:R-:W-:Y:S01]  /*21a0*/  BSSY.RECONVERGENT B2, `(.L_x_23) ;  /* 0x000004d000027945 */ /* 0x000fe20003800200 */
[----:B------:R-:W-:Y:S01]  /*21b0*/  LOP3.LUT P0, RZ, R7, 0x7, RZ, 0xc0, !PT ;  /* 0x0000000707ff7812 */ /* 0x000fe2000780c0ff */
[----:B0-----:R-:W-:-:S05]  /*21c0*/  VIADD R3, R19, -UR4 ;  /* 0x8000000413037c36 */ /* 0x001fca0008000000 */
[----:B------:R-:W-:Y:S01]  /*21d0*/  ISETP.GT.U32.AND P1, PT, R3, -0x8, PT ;  /* 0xfffffff80300780c */ /* 0x000fe20003f24070 */
[----:B------:R-:W-:-:S12]  /*21e0*/  IMAD.MOV.U32 R3, RZ, RZ, RZ ;  /* 0x000000ffff037224 */ /* 0x000fd800078e00ff */
[----:B-12-4-:R-:W-:Y:S05]  /*21f0*/  @P1 BRA `(.L_x_24) ;  /* 0x00000004001c1947 */ /* 0x016fea0003800000 */
[----:B-1----:R-:W-:Y:S02]  /*2200*/  R2UR UR4, R22 ;  /* 0x00000000160472ca */ /* 0x002fe400000e0000 */
[----:B------:R-:W-:-:S13]  /*2210*/  R2UR UR5, R23 ;  /* 0x00000000170572ca */ /* 0x000fda00000e0000 */
[----:B------:R0:W5:Y:S01]  /*2220*/  LD.E.64 R20, desc[UR4][R16.64] ;  /* 0x0000000410147980 */ /* 0x000162000c101b00 */
[----:B------:R-:W1:Y:S01]  /*2230*/  LDC.64 R8, c[0x0][0x388] ;  /* 0x0000e200ff087b82 */ /* 0x000e620000000a00 */
[----:B------:R-:W-:Y:S01]  /*2240*/  LOP3.LUT R3, R7, 0xfffffff8, RZ, 0xc0, !PT ;  /* 0xfffffff807037812 */ /* 0x000fe200078ec0ff */
[----:B------:R-:W-:Y:S02]  /*2250*/  IMAD.MOV.U32 R13, RZ, RZ, R2 ;  /* 0x000000ffff0d7224 */ /* 0x000fe400078e0002 */
[----:B------:R-:W-:Y:S02]  /*2260*/  IMAD.MOV.U32 R14, RZ, RZ, R6 ;  /* 0x000000ffff0e7224 */ /* 0x000fe400078e0006 */
[----:B------:R-:W-:-:S07]  /*2270*/  IMAD.MOV R12, RZ, RZ, -R3 ;  /* 0x000000ffff0c7224 */ /* 0x000fce00078e0a03 */
.L_x_25:
[C---:B------:R-:W-:Y:S01]  /*2280*/  R2UR UR6, R22.reuse ;  /* 0x00000000160672ca */ /* 0x040fe200000e0000 */
[----:B-1----:R-:W-:Y:S01]  /*2290*/  IMAD.MOV.U32 R10, RZ, RZ, R13 ;  /* 0x000000ffff0a7224 */ /* 0x002fe200078e000d */
[C---:B------:R-:W-:Y:S01]  /*22a0*/  R2UR UR7, R23.reuse ;  /* 0x00000000170772ca */ /* 0x040fe200000e0000 */
[----:B------:R-:W-:Y:S01]  /*22b0*/  IMAD.MOV.U32 R11, RZ, RZ, R14 ;  /* 0x000000ffff0b7224 */ /* 0x000fe200078e000e */
[C---:B------:R-:W-:Y:S02]  /*22c0*/  R2UR UR8, R22.reuse ;  /* 0x00000000160872ca */ /* 0x040fe400000e0000 */
[C---:B------:R-:W-:Y:S02]  /*22d0*/  R2UR UR9, R23.reuse ;  /* 0x00000000170972ca */ /* 0x040fe400000e0000 */
[----:B------:R-:W-:Y:S02]  /*22e0*/  R2UR UR4, R22 ;  /* 0x00000000160472ca */ /* 0x000fe400000e0000 */
[----:B------:R-:W-:-:S05]  /*22f0*/  R2UR UR5, R23 ;  /* 0x00000000170572ca */ /* 0x000fca00000e0000 */
[----:B-1----:R-:W2:Y:S04]  /*2300*/  LDG.E.64 R26, desc[UR6][R8.64+0x10] ;  /* 0x00001006081a7981 */ /* 0x002ea8000c1e1b00 */
[----:B------:R-:W2:Y:S04]  /*2310*/  LD.E.64 R14, desc[UR8][R10.64+-0x18] ;  /* 0xffffe8080a0e7980 */ /* 0x000ea8000c101b00 */
[----:B------:R-:W3:Y:S01]  /*2320*/  LDG.E.64 R24, desc[UR4][R8.64+0x18] ;  /* 0x0000180408187981 */ /* 0x000ee2000c1e1b00 */
[----:B------:R-:W-:Y:S02]  /*2330*/  R2UR UR10, R22 ;  /* 0x00000000160a72ca */ /* 0x000fe400000e0000 */
[----:B------:R-:W-:Y:S01]  /*2340*/  R2UR UR11, R23 ;  /* 0x00000000170b72ca */ /* 0x000fe200000e0000 */
[----:B--2---:R-:W-:-:S08]  /*2350*/  DMUL R26, R26, R14 ;  /* 0x0000000e1a1a7228 */ /* 0x004fd00000000000 */
[----:B---3-5:R-:W-:-:S04]  /*2360*/  DFMA R24, R24, R20, R26 ;  /* 0x000000141818722b */ /* 0x028fc8000000001a */
[----:B------:R-:W2:Y:S04]  /*2370*/  LD.E.64 R20, desc[UR10][R10.64+-0x10] ;  /* 0xfffff00a0a147980 */ /* 0x000ea8000c101b00 */
[----:B------:R1:W-:Y:S04]  /*2380*/  ST.E.64 desc[UR4][R10.64+-0x20], R24 ;  /* 0xffffe0180a007985 */ /* 0x0003e8000c101b04 */
[----:B------:R-:W2:Y:S04]  /*2390*/  LDG.E.64 R28, desc[UR8][R8.64+0x10] ;  /* 0x00001008081c7981 */ /* 0x000ea8000c1e1b00 */
[----:B------:R-:W3:Y:S01]  /*23a0*/  LDG.E.64 R26, desc[UR6][R8.64+0x18] ;  /* 0x00001806081a7981 */ /* 0x000ee2000c1e1b00 */
[----:B--2---:R-:W-:-:S08]  /*23b0*/  DMUL R28, R28, R20 ;  /* 0x000000141c1c7228 */ /* 0x004fd00000000000 */
[----:B---3--:R-:W-:Y:S01]  /*23c0*/  DFMA R26, R14, R26, R28 ;  /* 0x0000001a0e1a722b */ /* 0x008fe2000000001c */
[----:B------:R-:W2:Y:S06]  /*23d0*/  LD.E.64 R14, desc[UR10][R10.64+-0x8] ;  /* 0xfffff80a0a0e7980 */ /* 0x000eac000c101b00 */
[----:B------:R3:W-:Y:S04]  /*23e0*/  ST.E.64 desc[UR4][R10.64+-0x18], R26 ;  /* 0xffffe81a0a007985 */ /* 0x0007e8000c101b04 */
[----:B------:R-:W2:Y:S04]  /*23f0*/  LDG.E.64 R28, desc[UR8][R8.64+0x10] ;  /* 0x00001008081c7981 */ /* 0x000ea8000c1e1b00 */
[----:B-1----:R-:W4:Y:S01]  /*2400*/  LDG.E.64 R24, desc[UR6][R8.64+0x18] ;  /* 0x0000180608187981 */ /* 0x002f22000c1e1b00 */
[----:B--2---:R-:W-:-:S08]  /*2410*/  DMUL R28, R28, R14 ;  /* 0x0000000e1c1c7228 */ /* 0x004fd00000000000 */
[----:B----4-:R-:W-:Y:S01]  /*2420*/  DFMA R24, R20, R24, R28 ;  /* 0x000000181418722b */ /* 0x010fe2000000001c */
[----:B------:R-:W2:Y:S06]  /*2430*/  LD.E.64 R20, desc[UR10][R10.64] ;  /* 0x0000000a0a147980 */ /* 0x000eac000c101b00 */
[----:B------:R1:W-:Y:S04]  /*2440*/  ST.E.64 desc[UR4][R10.64+-0x10], R24 ;  /* 0xfffff0180a007985 */ /* 0x0003e8000c101b04 */
[----:B------:R-:W2:Y:S04]  /*2450*/  LDG.E.64 R28, desc[UR8][R8.64+0x10] ;  /* 0x00001008081c7981 */ /* 0x000ea8000c1e1b00 */
[----:B---3--:R-:W3:Y:S01]  /*2460*/  LDG.E.64 R26, desc[UR6][R8.64+0x18] ;  /* 0x00001806081a7981 */ /* 0x008ee2000c1e1b00 */
        /* <DEDUP_REMOVED lines=24> */
[----:B------:R-:W-:-:S05]  /*25f0*/  VIADD R12, R12, 0x8 ;  /* 0x000000080c0c7836 */ /* 0x000fca0000000000 */
[----:B------:R-:W-:Y:S02]  /*2600*/  ISETP.NE.AND P1, PT, R12, RZ, PT ;  /* 0x000000ff0c00720c */ /* 0x000fe40003f25270 */
[----:B------:R-:W-:Y:S01]  /*2610*/  IADD3 R13, P2, PT, R10, 0x40, RZ ;  /* 0x000000400a0d7810 */ /* 0x000fe20007f5e0ff */
[----:B--2---:R-:W-:-:S08]  /*2620*/  DMUL R28, R28, R20 ;  /* 0x000000141c1c7228 */ /* 0x004fd00000000000 */
[----:B---3--:R-:W-:Y:S01]  /*2630*/  DFMA R26, R14, R26, R28 ;  /* 0x0000001a0e1a722b */ /* 0x008fe2000000001c */
[----:B------:R-:W-:-:S06]  /*2640*/  IMAD.X R14, RZ, RZ, R11, P2 ;  /* 0x000000ffff0e7224 */ /* 0x000fcc00010e060b */
[----:B------:R1:W-:Y:S01]  /*2650*/  ST.E.64 desc[UR4][R10.64+0x18], R26 ;  /* 0x0000181a0a007985 */ /* 0x0003e2000c101b04 */
[----:B------:R-:W-:Y:S05]  /*2660*/  @P1 BRA `(.L_x_25) ;  /* 0xfffffffc00041947 */ /* 0x000fea000383ffff */
.L_x_24:
[----:B------:R-:W-:Y:S05]  /*2670*/  BSYNC.RECONVERGENT B2 ;  /* 0x0000000000027941 */ /* 0x000fea0003800200 */
.L_x_23:
[----:B------:R-:W-:Y:S04]  /*2680*/  BSSY.RECONVERGENT B2, `(.L_x_26) ;  /* 0x0000063000027945 */ /* 0x000fe80003800200 */
[----:B------:R-:W-:Y:S05]  /*2690*/  @!P0 BRA `(.L_x_27) ;  /* 0x0000000400848947 */ /* 0x000fea0003800000 */
[----:B------:R-:W-:Y:S01]  /*26a0*/  IMAD.MOV R9, RZ, RZ, -R5 ;  /* 0x000000ffff097224 */ /* 0x000fe200078e0a05 */
[----:B------:R-:W-:Y:S04]  /*26b0*/  BSSY.RECONVERGENT B3, `(.L_x_28) ;  /* 0x000002c000037945 */ /* 0x000fe80003800200 */
[----:B------:R-:W-:-:S05]  /*26c0*/  PRMT R9, R9, 0x7710, RZ ;  /* 0x0000771009097816 */ /* 0x000fca00000000ff */
[----:B----4-:R-:W-:-:S05]  /*26d0*/  IMAD.IADD R8, R0, 0x1, R9 ;  /* 0x0000000100087824 */ /* 0x010fca00078e0209 */
[----:B------:R-:W-:-:S04]  /*26e0*/  LOP3.LUT R8, R8, 0x7, RZ, 0xc0, !PT ;  /* 0x0000000708087812 */ /* 0x000fc800078ec0ff */
[C---:B------:R-:W-:Y:S01]  /*26f0*/  LOP3.LUT P1, RZ, R8.reuse, 0x3, RZ, 0xc0, !PT ;  /* 0x0000000308ff7812 */ /* 0x040fe2000782c0ff */
[----:B------:R-:W-:-:S05]  /*2700*/  VIADD R9, R8, 0xffffffff ;  /* 0xffffffff08097836 */ /* 0x000fca0000000000 */
[----:B------:R-:W-:-:S13]  /*2710*/  ISETP.GE.U32.AND P0, PT, R9, 0x3, PT ;  /* 0x000000030900780c */ /* 0x000fda0003f06070 */
[----:B------:R-:W-:Y:S05]  /*2720*/  @!P0 BRA `(.L_x_29) ;  /* 0x0000000000908947 */ /* 0x000fea0003800000 */
[----:B-1----:R-:W1:Y:S01]  /*2730*/  LDC.64 R10, c[0x0][0x388] ;  /* 0x0000e200ff0a7b82 */ /* 0x002e620000000a00 */
[C---:B------:R-:W-:Y:S01]  /*2740*/  R2UR UR10, R22.reuse ;  /* 0x00000000160a72ca */ /* 0x040fe200000e0000 */
[----:B------:R-:W-:Y:S01]  /*2750*/  IMAD.WIDE.U32 R8, R3, 0x8, R16 ;  /* 0x0000000803087825 */ /* 0x000fe200078e0010 */
[C---:B------:R-:W-:Y:S02]  /*2760*/  R2UR UR11, R23.reuse ;  /* 0x00000000170b72ca */ /* 0x040fe400000e0000 */
[C---:B------:R-:W-:Y:S02]  /*2770*/  R2UR UR8, R22.reuse ;  /* 0x00000000160872ca */ /* 0x040fe400000e0000 */
[C---:B------:R-:W-:Y:S02]  /*2780*/  R2UR UR9, R23.reuse ;  /* 0x00000000170972ca */ /* 0x040fe400000e0000 */
[----:B------:R-:W-:Y:S02]  /*2790*/  R2UR UR6, R22 ;  /* 0x00000000160672ca */ /* 0x000fe400000e0000 */
[----:B------:R-:W-:-:S02]  /*27a0*/  R2UR UR7, R23 ;  /* 0x00000000170772ca */ /* 0x000fc400000e0000 */
[----:B------:R-:W-:Y:S02]  /*27b0*/  R2UR UR4, R22 ;  /* 0x00000000160472ca */ /* 0x000fe400000e0000 */
[----:B------:R-:W-:Y:S01]  /*27c0*/  R2UR UR5, R23 ;  /* 0x00000000170572ca */ /* 0x000fe200000e0000 */
[----:B------:R-:W2:Y:S04]  /*27d0*/  LD.E.64 R12, desc[UR10][R8.64+0x8] ;  /* 0x0000080a080c7980 */ /* 0x000ea8000c101b00 */
[----:B-1----:R-:W2:Y:S04]  /*27e0*/  LDG.E.64 R24, desc[UR8][R10.64+0x10] ;  /* 0x000010080a187981 */ /* 0x002ea8000c1e1b00 */
[----:B------:R-:W3:Y:S04]  /*27f0*/  LD.E.64 R20, desc[UR6][R8.64] ;  /* 0x0000000608147980 */ /* 0x000ee8000c101b00 */
[----:B------:R-:W3:Y:S01]  /*2800*/  LDG.E.64 R14, desc[UR4][R10.64+0x18] ;  /* 0x000018040a0e7981 */ /* 0x000ee2000c1e1b00 */
[----:B--2---:R-:W-:-:S08]  /*2810*/  DMUL R24, R24, R12 ;  /* 0x0000000c18187228 */ /* 0x004fd00000000000 */
[----:B---3--:R-:W-:Y:S01]  /*2820*/  DFMA R20, R14, R20, R24 ;  /* 0x000000140e14722b */ /* 0x008fe20000000018 */
[----:B------:R-:W2:Y:S06]  /*2830*/  LD.E.64 R14, desc[UR10][R8.64+0x10] ;  /* 0x0000100a080e7980 */ /* 0x000eac000c101b00 */
        /* <DEDUP_REMOVED lines=10> */
[----:B----4-:R-:W-:Y:S02]  /*28e0*/  DFMA R20, R14, R20, R26 ;  /* 0x000000140e14722b */ /* 0x010fe4000000001a */
[----:B------:R-:W2:Y:S05]  /*28f0*/  LD.E.64 R26, desc[UR10][R8.64+0x20] ;  /* 0x0000200a081a7980 */ /* 0x000eaa000c101b00 */
[----:B------:R4:W-:Y:S04]  /*2900*/  ST.E.64 desc[UR4][R8.64+0x10], R20 ;  /* 0x0000101408007985 */ /* 0x0009e8000c101b04 */
[----:B---3--:R-:W2:Y:S04]  /*2910*/  LDG.E.64 R24, desc[UR8][R10.64+0x10] ;  /* 0x000010080a187981 */ /* 0x008ea8000c1e1b00 */
[----:B------:R-:W3:Y:S01]  /*2920*/  LDG.E.64 R14, desc[UR6][R10.64+0x18] ;  /* 0x000018060a0e7981 */ /* 0x000ee2000c1e1b00 */
[----:B------:R-:W-:Y:S01]  /*2930*/  VIADD R3, R3, 0x4 ;  /* 0x0000000403037836 */ /* 0x000fe20000000000 */
[----:B--2---:R-:W-:-:S08]  /*2940*/  DMUL R24, R24, R26 ;  /* 0x0000001a18187228 */ /* 0x004fd00000000000 */
[----:B---3--:R-:W-:-:S07]  /*2950*/  DFMA R14, R12, R14, R24 ;  /* 0x0000000e0c0e722b */ /* 0x008fce0000000018 */
[----:B------:R4:W-:Y:S04]  /*2960*/  ST.E.64 desc[UR4][R8.64+0x18], R14 ;  /* 0x0000180e08007985 */ /* 0x0009e8000c101b04 */
.L_x_29:
[----:B------:R-:W-:Y:S05]  /*2970*/  BSYNC.RECONVERGENT B3 ;  /* 0x0000000000037941 */ /* 0x000fea0003800200 */
.L_x_28:
[----:B------:R-:W-:Y:S05]  /*2980*/  @!P1 BRA `(.L_x_27) ;  /* 0x0000000000c89947 */ /* 0x000fea0003800000 */
[----:B----4-:R-:W-:-:S05]  /*2990*/  IMAD.MOV R9, RZ, RZ, -R4 ;  /* 0x000000ffff097224 */ /* 0x010fca00078e0a04 */
[----:B------:R-:W-:-:S05]  /*29a0*/  PRMT R9, R9, 0x7710, RZ ;  /* 0x0000771009097816 */ /* 0x000fca00000000ff */
[----:B------:R-:W-:-:S05]  /*29b0*/  IMAD.IADD R30, R0, 0x1, R9 ;  /* 0x00000001001e7824 */ /* 0x000fca00078e0209 */
[----:B------:R-:W-:-:S04]  /*29c0*/  LOP3.LUT R8, R30, 0x3, RZ, 0xc0, !PT ;  /* 0x000000031e087812 */ /* 0x000fc800078ec0ff */
[----:B------:R-:W-:-:S13]  /*29d0*/  ISETP.NE.AND P0, PT, R8, 0x1, PT ;  /* 0x000000010800780c */ /* 0x000fda0003f05270 */
[----:B------:R-:W2:Y:S01]  /*29e0*/  @P0 LDC.64 R28, c[0x0][0x388] ;  /* 0x0000e200ff1c0b82 */ /* 0x000ea20000000a00 */
[C---:B-1----:R-:W-:Y:S01]  /*29f0*/  @P0 R2UR UR10, R22.reuse ;  /* 0x00000000160a02ca */ /* 0x042fe200000e0000 */
[----:B------:R-:W-:Y:S01]  /*2a00*/  @P0 IMAD.WIDE.U32 R8, R3, 0x8, R16 ;  /* 0x0000000803080825 */ /* 0x000fe200078e0010 */
[C---:B------:R-:W-:Y:S02]  /*2a10*/  @P0 R2UR UR11, R23.reuse ;  /* 0x00000000170b02ca */ /* 0x040fe400000e0000 */
[C---:B------:R-:W-:Y:S02]  /*2a20*/  @P0 R2UR UR8, R22.reuse ;  /* 0x00000000160802ca */ /* 0x040fe400000e0000 */
[C---:B------:R-:W-:Y:S02]  /*2a30*/  @P0 R2UR UR9, R23.reuse ;  /* 0x00000000170902ca */ /* 0x040fe400000e0000 */
[----:B------:R-:W-:Y:S02]  /*2a40*/  @P0 R2UR UR6, R22 ;  /* 0x00000000160602ca */ /* 0x000fe400000e0000 */
[----:B------:R-:W-:-:S02]  /*2a50*/  @P0 R2UR UR7, R23 ;  /* 0x00000000170702ca */ /* 0x000fc400000e0000 */
[----:B------:R-:W-:Y:S02]  /*2a60*/  @P0 R2UR UR4, R22 ;  /* 0x00000000160402ca */ /* 0x000fe400000e0000 */
[----:B------:R-:W-:Y:S01]  /*2a70*/  @P0 R2UR UR5, R23 ;  /* 0x00000000170502ca */ /* 0x000fe200000e0000 */
[----:B------:R-:W3:Y:S04]  /*2a80*/  @P0 LD.E.64 R10, desc[UR10][R8.64+0x8] ;  /* 0x0000080a080a0980 */ /* 0x000ee8000c101b00 */
[----:B------:R-:W4:Y:S04]  /*2a90*/  @P0 LD.E.64 R26, desc[UR10][R8.64+0x10] ;  /* 0x0000100a081a0980 */ /* 0x000f28000c101b00 */
[----:B--2---:R-:W3:Y:S04]  /*2aa0*/  @P0 LDG.E.64 R20, desc[UR8][R28.64+0x10] ;  /* 0x000010081c140981 */ /* 0x004ee8000c1e1b00 */
[----:B------:R-:W2:Y:S04]  /*2ab0*/  @P0 LD.E.64 R14, desc[UR6][R8.64] ;  /* 0x00000006080e0980 */ /* 0x000ea8000c101b00 */
[----:B------:R-:W2:Y:S01]  /*2ac0*/  @P0 LDG.E.64 R12, desc[UR4][R28.64+0x18] ;  /* 0x000018041c0c0981 */ /* 0x000ea2000c1e1b00 */
[----:B---3--:R-:W-:-:S08]  /*2ad0*/  @P0 DMUL R20, R20, R10 ;  /* 0x0000000a14140228 */ /* 0x008fd00000000000 */
[----:B--2---:R-:W-:-:S07]  /*2ae0*/  @P0 DFMA R14, R12, R14, R20 ;  /* 0x0000000e0c0e022b */ /* 0x004fce0000000014 */
[----:B------:R1:W-:Y:S04]  /*2af0*/  @P0 ST.E.64 desc[UR4][R8.64], R14 ;  /* 0x0000000e08000985 */ /* 0x0003e8000c101b04 */
[----:B------:R-:W4:Y:S04]  /*2b00*/  @P0 LDG.E.64 R24, desc[UR8][R28.64+0x10] ;  /* 0x000010081c180981 */ /* 0x000f28000c1e1b00 */
[----:B------:R-:W2:Y:S01]  /*2b10*/  @P0 LDG.E.64 R20, desc[UR6][R28.64+0x18] ;  /* 0x000018061c140981 */ /* 0x000ea2000c1e1b00 */
[----:B------:R-:W-:-:S04]  /*2b20*/  LOP3.LUT R12, R30, 0x1, RZ, 0xc0, !PT ;  /* 0x000000011e0c7812 */ /* 0x000fc800078ec0ff */
[----:B------:R-:W-:-:S13]  /*2b30*/  ISETP.NE.U32.AND P1, PT, R12, 0x1, PT ;  /* 0x000000010c00780c */ /* 0x000fda0003f25070 */
[----:B------:R-:W3:Y:S01]  /*2b40*/  @!P1 LDC.64 R12, c[0x0][0x388] ;  /* 0x0000e200ff0c9b82 */ /* 0x000ee20000000a00 */
[C---:B------:R-:W-:Y:S02]  /*2b50*/  @!P1 R2UR UR12, R22.reuse ;  /* 0x00000000160c92ca */ /* 0x040fe400000e0000 */
[C---:B------:R-:W-:Y:S02]  /*2b60*/  @!P1 R2UR UR13, R23.reuse ;  /* 0x00000000170d92ca */ /* 0x040fe400000e0000 */
[C---:B------:R-:W-:Y:S02]  /*2b70*/  @!P1 R2UR UR10, R22.reuse ;  /* 0x00000000160a92ca */ /* 0x040fe400000e0000 */
[----:B------:R-:W-:Y:S01]  /*2b80*/  @!P1 R2UR UR11, R23 ;  /* 0x00000000170b92ca */ /* 0x000fe200000e0000 */
[----:B------:R-:W-:Y:S01]  /*2b90*/  @P0 VIADD R3, R3, 0x2 ;  /* 0x0000000203030836 */ /* 0x000fe20000000000 */
[C---:B------:R-:W-:Y:S02]  /*2ba0*/  @!P1 R2UR UR8, R22.reuse ;  /* 0x00000000160892ca */ /* 0x040fe400000e0000 */
[----:B------:R-:W-:Y:S01]  /*2bb0*/  @!P1 R2UR UR9, R23 ;  /* 0x00000000170992ca */ /* 0x000fe200000e0000 */
[----:B-1----:R-:W-:Y:S01]  /*2bc0*/  @!P1 IMAD.WIDE.U32 R14, R3, 0x8, R16 ;  /* 0x00000008030e9825 */ /* 0x002fe200078e0010 */
[----:B------:R-:W-:-:S02]  /*2bd0*/  @!P1 R2UR UR6, R22 ;  /* 0x00000000160692ca */ /* 0x000fc400000e0000 */
[----:B------:R-:W-:Y:S01]  /*2be0*/  @!P1 R2UR UR7, R23 ;  /* 0x00000000170792ca */ /* 0x000fe200000e0000 */
[----:B----4-:R-:W-:-:S08]  /*2bf0*/  @P0 DMUL R24, R24, R26 ;  /* 0x0000001a18180228 */ /* 0x010fd00000000000 */
[----:B--2---:R-:W-:-:S07]  /*2c00*/  @P0 DFMA R20, R10, R20, R24 ;  /* 0x000000140a14022b */ /* 0x004fce0000000018 */
[----:B------:R2:W-:Y:S04]  /*2c10*/  @P0 ST.E.64 desc[UR4][R8.64+0x8], R20 ;  /* 0x0000081408000985 */ /* 0x0005e8000c101b04 */
[----:B------:R-:W4:Y:S04]  /*2c20*/  @!P1 LD.E.64 R28, desc[UR12][R14.64+0x8] ;  /* 0x0000080c0e1c9980 */ /* 0x000f28000c101b00 */
[----:B---3--:R-:W4:Y:S04]  /*2c30*/  @!P1 LDG.E.64 R26, desc[UR10][R12.64+0x10] ;  /* 0x0000100a0c1a9981 */ /* 0x008f28000c1e1b00 */
[----:B------:R-:W3:Y:S04]  /*2c40*/  @!P1 LD.E.64 R24, desc[UR8][R14.64] ;  /* 0x000000080e189980 */ /* 0x000ee8000c101b00 */
[----:B------:R-:W3:Y:S01]  /*2c50*/  @!P1 LDG.E.64 R10, desc[UR6][R12.64+0x18] ;  /* 0x000018060c0a9981 */ /* 0x000ee2000c1e1b00 */
[----:B------:R-:W-:-:S02]  /*2c60*/  @!P1 R2UR UR4, R22 ;  /* 0x00000000160492ca */ /* 0x000fc400000e0000 */
[----:B------:R-:W-:Y:S01]  /*2c70*/  @!P1 R2UR UR5, R23 ;  /* 0x00000000170592ca */ /* 0x000fe200000e0000 */
[----:B----4-:R-:W-:-:S08]  /*2c80*/  @!P1 DMUL R26, R26, R28 ;  /* 0x0000001c1a1a9228 */ /* 0x010fd00000000000 */
[----:B---3--:R-:W-:-:S07]  /*2c90*/  @!P1 DFMA R10, R10, R24, R26 ;  /* 0x000000180a0a922b */ /* 0x008fce000000001a */
[----:B------:R2:W-:Y:S04]  /*2ca0*/  @!P1 ST.E.64 desc[UR4][R14.64], R10 ;  /* 0x0000000a0e009985 */ /* 0x0005e8000c101b04 */
.L_x_27:
[----:B------:R-:W-:Y:S05]  /*2cb0*/  BSYNC.RECONVERGENT B2 ;  /* 0x0000000000027941 */ /* 0x000fea0003800200 */
.L_x_26:
[----:B------:R-:W-:Y:S01]  /*2cc0*/  ISETP.GT.U32.AND P0, PT, R7, 0x1, PT ;  /* 0x000000010700780c */ /* 0x000fe20003f04070 */
[----:B------:R-:W-:Y:S02]  /*2cd0*/  VIADD R5, R5, 0x1 ;  /* 0x0000000105057836 */ /* 0x000fe40000000000 */
[----:B------:R-:W-:Y:S02]  /*2ce0*/  VIADD R4, R4, 0x1 ;  /* 0x0000000104047836 */ /* 0x000fe40000000000 */
[----:B------:R-:W-:Y:S02]  /*2cf0*/  VIADD R7, R7, 0xffffffff ;  /* 0xffffffff07077836 */ /* 0x000fe40000000000 */
[----:B------:R-:W-:-:S06]  /*2d00*/  VIADD R19, R19, 0x1 ;  /* 0x0000000113137836 */ /* 0x000fcc0000000000 */
[----:B------:R-:W-:Y:S05]  /*2d10*/  @P0 BRA `(.L_x_30) ;  /* 0xfffffff4001c0947 */ /* 0x000fea000383ffff */
[----:B------:R-:W-:Y:S05]  /*2d20*/  BSYNC.RECONVERGENT B0 ;  /* 0x0000000000007941 */ /* 0x000fea0003800200 */
.L_x_22:
[----:B------:R-:W-:Y:S05]  /*2d30*/  BRA `(.L_x_20) ;  /* 0x0000000c00e07947 */ /* 0x000fea0003800000 */
.L_x_21:
[----:B------:R-:W4:Y:S02]  /*2d40*/  LDCU.S8 UR4, c[0x0][0x3a1] ;  /* 0x00007420ff0477ac */ /* 0x000f240008000200 */
[----:B----4-:R-:W-:-:S09]  /*2d50*/  UISETP.NE.AND UP0, UPT, UR4, URZ, UPT ;  /* 0x000000ff0400728c */ /* 0x010fd2000bf05270 */
[----:B------:R-:W-:Y:S05]  /*2d60*/  BRA.U !UP0, `(.L_x_31) ;  /* 0x0000000508ec7547 */ /* 0x000fea000b800000 */
.L_x_38:
[----:B-1----:R-:W-:Y:S02]  /*2d70*/  R2UR UR4, R22 ;  /* 0x00000000160472ca */ /* 0x002fe400000e0000 */
[----:B------:R-:W-:-:S13]  /*2d80*/  R2UR UR5, R23 ;  /* 0x00000000170572ca */ /* 0x000fda00000e0000 */
[----:B0--3--:R0:W5:Y:S01]  /*2d90*/  LD.E.64 R2, desc[UR4][R16.64] ;  /* 0x0000000410027980 */ /* 0x009162000c101b00 */
[----:B------:R-:W1:Y:S01]  /*2da0*/  LDC.64 R4, c[0x0][0x388] ;  /* 0x0000e200ff047b82 */ /* 0x000e620000000a00 */
[----:B------:R-:W-:Y:S01]  /*2db0*/  BSSY.RECONVERGENT B0, `(.L_x_32) ;  /* 0x0000072000007945 */ /* 0x000fe20003800200 */
[----:B------:R-:W-:-:S07]  /*2dc0*/  IMAD.MOV.U32 R0, RZ, RZ, RZ ;  /* 0x000000ffff007224 */ /* 0x000fce00078e00ff */
.L_x_37:
[----:B------:R-:W-:Y:S02]  /*2dd0*/  R2UR UR4, R22 ;  /* 0x00000000160472ca */ /* 0x000fe400000e0000 */
[----:B------:R-:W-:-:S13]  /*2de0*/  R2UR UR5, R23 ;  /* 0x00000000170572ca */ /* 0x000fda00000e0000 */
[----:B-123--:R-:W2:Y:S01]  /*2df0*/  LDG.E.64 R6, desc[UR4][R4.64+0x8] ;  /* 0x0000080404067981 */ /* 0x00eea2000c1e1b00 */
[----:B------:R-:W-:Y:S01]  /*2e00*/  IMAD.MOV.U32 R14, RZ, RZ, 0x652b82fe ;  /* 0x652b82feff0e7424 */ /* 0x000fe200078e00ff */
[----:B------:R-:W-:Y:S01]  /*2e10*/  R2UR UR6, R22 ;  /* 0x00000000160672ca */ /* 0x000fe200000e0000 */
[----:B------:R-:W-:Y:S01]  /*2e20*/  IMAD.MOV.U32 R15, RZ, RZ, 0x3ff71547 ;  /* 0x3ff71547ff0f7424 */ /* 0x000fe200078e00ff */
[----:B-----5:R1:W5:Y:S01]  /*2e30*/  LDG.E.64 R20, desc[UR4][R4.64+0x18] ;  /* 0x0000180404147981 */ /* 0x020362000c1e1b00 */
[----:B------:R-:W-:Y:S01]  /*2e40*/  UMOV UR4, 0xfefa39ef ;  /* 0xfefa39ef00047882 */ /* 0x000fe20000000000 */
[----:B------:R-:W-:Y:S01]  /*2e50*/  UMOV UR5, 0x3fe62e42 ;  /* 0x3fe62e4200057882 */ /* 0x000fe20000000000 */
[C---:B------:R-:W-:Y:S01]  /*2e60*/  R2UR UR7, R23.reuse ;  /* 0x00000000170772ca */ /* 0x040fe200000e0000 */
[----:B------:R-:W-:Y:S01]  /*2e70*/  IMAD.WIDE.U32 R8, R0, 0x8, R16 ;  /* 0x0000000800087825 */ /* 0x000fe200078e0010 */
[----:B------:R-:W-:Y:S02]  /*2e80*/  R2UR UR8, R22 ;  /* 0x00000000160872ca */ /* 0x000fe400000e0000 */
[----:B------:R-:W-:-:S02]  /*2e90*/  R2UR UR9, R23 ;  /* 0x00000000170972ca */ /* 0x000fc400000e0000 */
[----:B------:R-:W-:Y:S02]  /*2ea0*/  R2UR UR10, R22 ;  /* 0x00000000160a72ca */ /* 0x000fe400000e0000 */
[----:B------:R-:W-:-:S05]  /*2eb0*/  R2UR UR11, R23 ;  /* 0x00000000170b72ca */ /* 0x000fca00000e0000 */
[----:B------:R1:W5:Y:S04]  /*2ec0*/  LDG.E.64 R24, desc[UR6][R4.64+0x10] ;  /* 0x0000100604187981 */ /* 0x000368000c1e1b00 */
[----:B------:R1:W5:Y:S04]  /*2ed0*/  LD.E.64 R10, desc[UR8][R8.64+0x8] ;  /* 0x00000808080a7980 */ /* 0x000368000c101b00 */
[----:B------:R1:W5:Y:S01]  /*2ee0*/  LDG.E.64 R12, desc[UR10][R4.64] ;  /* 0x0000000a040c7981 */ /* 0x000362000c1e1b00 */
[----:B--2---:R-:W-:-:S08]  /*2ef0*/  DFMA R14, R6, R14, 6.75539944105574400000e+15 ;  /* 0x43380000060e742b */ /* 0x004fd0000000000e */
        /* <DEDUP_REMOVED lines=38> */
[----:B------:R-:W-:Y:S02]  /*3160*/  IMAD.MOV.U32 R26, RZ, RZ, R28 ;  /* 0x000000ffff1a7224 */ /* 0x000fe400078e001c */
[----:B------:R-:W-:Y:S02]  /*3170*/  IMAD.MOV.U32 R31, RZ, RZ, R27 ;  /* 0x000000ffff1f7224 */ /* 0x000fe400078e001b */
[----:B------:R-:W-:Y:S01]  /*3180*/  IMAD.MOV.U32 R30, RZ, RZ, R26 ;  /* 0x000000ffff1e7224 */ /* 0x000fe200078e001a */
[----:B-1----:R-:W-:Y:S06]  /*3190*/  @!P0 BRA `(.L_x_33) ;  /* 0x0000000000388947 */ /* 0x002fec0003800000 */
[----:B------:R-:W-:Y:S01]  /*31a0*/  FSETP.GEU.AND P2, PT, |R7|, 4.2275390625, PT ;  /* 0x408748000700780b */ /* 0x000fe20003f4e200 */
[C---:B------:R-:W-:Y:S02]  /*31b0*/  DADD R30, R6.reuse, +INF ;  /* 0x7ff00000061e7429 */ /* 0x040fe40000000000 */
[----:B------:R-:W-:-:S08]  /*31c0*/  DSETP.GEU.AND P1, PT, R6, RZ, PT ;  /* 0x000000ff0600722a */ /* 0x000fd00003f2e000 */
[----:B------:R-:W-:Y:S02]  /*31d0*/  FSEL R30, R30, RZ, P1 ;  /* 0x000000ff1e1e7208 */ /* 0x000fe40000800000 */
[----:B------:R-:W-:Y:S01]  /*31e0*/  FSEL R31, R31, RZ, P1 ;  /* 0x000000ff1f1f7208 */ /* 0x000fe20000800000 */
[----:B------:R-:W-:Y:S06]  /*31f0*/  @P2 BRA `(.L_x_33) ;  /* 0x0000000000202947 */ /* 0x000fec0003800000 */
[----:B------:R-:W-:-:S04]  /*3200*/  LEA.HI R30, R14, R14, RZ, 0x1 ;  /* 0x0000000e0e1e7211 */ /* 0x000fc800078f08ff */
[----:B------:R-:W-:Y:S01]  /*3210*/  SHF.R.S32.HI R31, RZ, 0x1, R30 ;  /* 0x00000001ff1f7819 */ /* 0x000fe2000001141e */
[----:B------:R-:W-:-:S04]  /*3220*/  IMAD.MOV.U32 R30, RZ, RZ, R28 ;  /* 0x000000ffff1e7224 */ /* 0x000fc800078e001c */
[----:B------:R-:W-:Y:S02]  /*3230*/  IMAD.IADD R32, R14, 0x1, -R31 ;  /* 0x000000010e207824 */ /* 0x000fe400078e0a1f */
[----:B------:R-:W-:-:S03]  /*3240*/  IMAD R31, R31, 0x100000, R29 ;  /* 0x001000001f1f7824 */ /* 0x000fc600078e021d */
[----:B------:R-:W-:Y:S01]  /*3250*/  LEA R33, R32, 0x3ff00000, 0x14 ;  /* 0x3ff0000020217811 */ /* 0x000fe200078ea0ff */
[----:B------:R-:W-:-:S06]  /*3260*/  IMAD.MOV.U32 R32, RZ, RZ, RZ ;  /* 0x000000ffff207224 */ /* 0x000fcc00078e00ff */
[----:B------:R-:W-:-:S11]  /*3270*/  DMUL R30, R30, R32 ;  /* 0x000000201e1e7228 */ /* 0x000fd60000000000 */
.L_x_33:
[----:B------:R-:W-:Y:S01]  /*3280*/  DMUL R30, R30, R2 ;  /* 0x000000021e1e7228 */ /* 0x000fe20000000000 */
[----:B------:R-:W-:Y:S01]  /*3290*/  VIADD R0, R0, 0x1 ;  /* 0x0000000100007836 */ /* 0x000fe20000000000 */
[----:B-----5:R-:W-:Y:S01]  /*32a0*/  DMUL R24, R24, R10 ;  /* 0x0000000a18187228 */ /* 0x020fe20000000000 */
[----:B------:R-:W-:Y:S03]  /*32b0*/  BSSY.RECONVERGENT B2, `(.L_x_34) ;  /* 0x0000015000027945 */ /* 0x000fe60003800200 */
[----:B------:R-:W-:Y:S02]  /*32c0*/  ISETP.NE.AND P1, PT, R0, R19, PT ;  /* 0x000000130000720c */ /* 0x000fe40003f25270 */
[----:B------:R-:W-:Y:S02]  /*32d0*/  DSETP.GT.AND P2, PT, R12, R30, PT ;  /* 0x0000001e0c00722a */ /* 0x000fe40003f44000 */
[----:B------:R-:W-:Y:S01]  /*32e0*/  DFMA R20, R20, R2, R24 ;  /* 0x000000021414722b */ /* 0x000fe20000000018 */
[----:B------:R-:W-:-:S11]  /*32f0*/  CS2R R24, SRZ ;  /* 0x0000000000187805 */ /* 0x000fd6000001ff00 */
[----:B------:R-:W-:Y:S05]  /*3300*/  @!P2 BRA `(.L_x_35) ;  /* 0x00000000003ca947 */ /* 0x000fea0003800000 */
[----:B------:R-:W-:Y:S05]  /*3310*/  @!P0 BRA `(.L_x_36) ;  /* 0x0000000000348947 */ /* 0x000fea0003800000 */
[----:B------:R-:W-:Y:S01]  /*3320*/  FSETP.GEU.AND P2, PT, |R7|, 4.2275390625, PT ;  /* 0x408748000700780b */ /* 0x000fe20003f4e200 */
[C---:B------:R-:W-:Y:S02]  /*3330*/  DADD R24, R6.reuse, +INF ;  /* 0x7ff0000006187429 */ /* 0x040fe40000000000 */
[----:B------:R-:W-:-:S08]  /*3340*/  DSETP.GEU.AND P0, PT, R6, RZ, PT ;  /* 0x000000ff0600722a */ /* 0x000fd00003f0e000 */
[----:B------:R-:W-:Y:S02]  /*3350*/  FSEL R26, R24, RZ, P0 ;  /* 0x000000ff181a7208 */ /* 0x000fe40000000000 */
[----:B------:R-:W-:Y:S01]  /*3360*/  FSEL R27, R25, RZ, P0 ;  /* 0x000000ff191b7208 */ /* 0x000fe20000000000 */
[----:B------:R-:W-:Y:S06]  /*3370*/  @P2 BRA `(.L_x_36) ;  /* 0x00000000001c2947 */ /* 0x000fec0003800000 */
[----:B------:R-:W-:Y:S01]  /*3380*/  LEA.HI R6, R14, R14, RZ, 0x1 ;  /* 0x0000000e0e067211 */ /* 0x000fe200078f08ff */
[----:B------:R-:W-:-:S03]  /*3390*/  IMAD.MOV.U32 R26, RZ, RZ, RZ ;  /* 0x000000ffff1a7224 */ /* 0x000fc600078e00ff */
[----:B------:R-:W-:-:S05]  /*33a0*/  SHF.R.S32.HI R7, RZ, 0x1, R6 ;  /* 0x00000001ff077819 */ /* 0x000fca0000011406 */
[----:B------:R-:W-:Y:S02]  /*33b0*/  IMAD.IADD R14, R14, 0x1, -R7 ;  /* 0x000000010e0e7824 */ /* 0x000fe400078e0a07 */
[----:B------:R-:W-:-:S03]  /*33c0*/  IMAD R29, R7, 0x100000, R29 ;  /* 0x00100000071d7824 */ /* 0x000fc600078e021d */
[----:B------:R-:W-:-:S06]  /*33d0*/  LEA R27, R14, 0x3ff00000, 0x14 ;  /* 0x3ff000000e1b7811 */ /* 0x000fcc00078ea0ff */
[----:B------:R-:W-:-:S11]  /*33e0*/  DMUL R26, R28, R26 ;  /* 0x0000001a1c1a7228 */ /* 0x000fd60000000000 */
.L_x_36:
[----:B------:R-:W-:-:S11]  /*33f0*/  DFMA R24, R26, -R2, R12 ;  /* 0x800000021a18722b */ /* 0x000fd6000000000c */
.L_x_35:
[----:B------:R-:W-:Y:S05]  /*3400*/  BSYNC.RECONVERGENT B2 ;  /* 0x0000000000027941 */ /* 0x000fea0003800200 */
.L_x_34:
[----:B------:R-:W-:Y:S01]  /*3410*/  DSETP.MAX.AND P0, P2, R20, R24, PT ;  /* 0x000000181400722a */ /* 0x000fe20003a0f000 */
[----:B------:R-:W-:Y:S01]  /*3420*/  R2UR UR4, R22 ;  /* 0x00000000160472ca */ /* 0x000fe200000e0000 */
[----:B------:R-:W-:Y:S01]  /*3430*/  IMAD.MOV.U32 R2, RZ, RZ, R21 ;  /* 0x000000ffff027224 */ /* 0x000fe200078e0015 */
[----:B------:R-:W-:Y:S01]  /*3440*/  R2UR UR5, R23 ;  /* 0x00000000170572ca */ /* 0x000fe200000e0000 */
[----:B------:R-:W-:Y:S02]  /*3450*/  IMAD.MOV.U32 R3, RZ, RZ, R25 ;  /* 0x000000ffff037224 */ /* 0x000fe400078e0019 */
[----:B------:R-:W-:-:S03]  /*3460*/  SEL R6, R20, R24, P0 ;  /* 0x0000001814067207 */ /* 0x000fc60000000000 */
[----:B------:R-:W-:Y:S01]  /*3470*/  FSEL R7, R2, R3, P0 ;  /* 0x0000000302077208 */ /* 0x000fe20000000000 */
[----:B------:R-:W-:-:S04]  /*3480*/  IMAD.MOV.U32 R2, RZ, RZ, R10 ;  /* 0x000000ffff027224 */ /* 0x000fc800078e000a */
[----:B------:R-:W-:Y:S01]  /*3490*/  @P2 LOP3.LUT R7, R3, 0x80000, RZ, 0xfc, !PT ;  /* 0x0008000003072812 */ /* 0x000fe200078efcff */
[----:B------:R-:W-:-:S04]  /*34a0*/  IMAD.MOV.U32 R3, RZ, RZ, R11 ;  /* 0x000000ffff037224 */ /* 0x000fc800078e000b */
[----:B------:R3:W-:Y:S01]  /*34b0*/  ST.E.64 desc[UR4][R8.64], R6 ;  /* 0x0000000608007985 */ /* 0x0007e2000c101b04 */
[----:B------:R-:W-:Y:S05]  /*34c0*/  @P1 BRA `(.L_x_37) ;  /* 0xfffffff800401947 */ /* 0x000fea000383ffff */
[----:B------:R-:W-:Y:S05]  /*34d0*/  BSYNC.RECONVERGENT B0 ;  /* 0x0000000000007941 */ /* 0x000fea0003800200 */
.L_x_32:
[C---:B------:R-:W-:Y:S01]  /*34e0*/  ISETP.GT.AND P0, PT, R19.reuse, 0x1, PT ;  /* 0x000000011300780c */ /* 0x040fe20003f04270 */
[----:B------:R-:W-:-:S12]  /*34f0*/  VIADD R19, R19, 0xffffffff ;  /* 0xffffffff13137836 */ /* 0x000fd80000000000 */
[----:B------:R-:W-:Y:S05]  /*3500*/  @P0 BRA `(.L_x_38) ;  /* 0xfffffff800180947 */ /* 0x000fea000383ffff */
[----:B------:R-:W-:Y:S05]  /*3510*/  BRA `(.L_x_20) ;  /* 0x0000000400e87947 */ /* 0x000fea0003800000 */
.L_x_31:
[----:B-1----:R-:W-:Y:S02]  /*3520*/  R2UR UR4, R22 ;  /* 0x00000000160472ca */ /* 0x002fe400000e0000 */
[----:B------:R-:W-:-:S13]  /*3530*/  R2UR UR5, R23 ;  /* 0x00000000170572ca */ /* 0x000fda00000e0000 */
[----:B0--3--:R0:W5:Y:S01]  /*3540*/  LD.E.64 R2, desc[UR4][R16.64] ;  /* 0x0000000410027980 */ /* 0x009162000c101b00 */
[----:B------:R-:W1:Y:S01]  /*3550*/  LDC.64 R4, c[0x0][0x388] ;  /* 0x0000e200ff047b82 */ /* 0x000e620000000a00 */
[----:B------:R-:W-:Y:S01]  /*3560*/  BSSY.RECONVERGENT B0, `(.L_x_39) ;  /* 0x0000072000007945 */ /* 0x000fe20003800200 */
[----:B------:R-:W-:-:S07]  /*3570*/  IMAD.MOV.U32 R0, RZ, RZ, RZ ;  /* 0x000000ffff007224 */ /* 0x000fce00078e00ff */
.L_x_44:
        /* <DEDUP_REMOVED lines=75> */
.L_x_40:
        /* <DEDUP_REMOVED lines=23> */
.L_x_43:
[----:B------:R-:W-:-:S11]  /*3ba0*/  DFMA R24, R26, R2, -R12 ;  /* 0x000000021a18722b */ /* 0x000fd6000000080c */
.L_x_42:
[----:B------:R-:W-:Y:S05]  /*3bb0*/  BSYNC.RECONVERGENT B2 ;  /* 0x0000000000027941 */ /* 0x000fea0003800200 */
.L_x_41:
        /* <DEDUP_REMOVED lines=13> */
.L_x_39:
[C---:B------:R-:W-:Y:S01]  /*3c90*/  ISETP.GT.AND P0, PT, R19.reuse, 0x1, PT ;  /* 0x000000011300780c */ /* 0x040fe20003f04270 */
[----:B------:R-:W-:-:S12]  /*3ca0*/  VIADD R19, R19, 0xffffffff ;  /* 0xffffffff13137836 */ /* 0x000fd80000000000 */
[----:B------:R-:W-:Y:S05]  /*3cb0*/  @P0 BRA `(.L_x_31) ;  /* 0xfffffff800180947 */ /* 0x000fea000383ffff */
.L_x_20:
[----:B------:R-:W-:Y:S05]  /*3cc0*/  BSYNC.RECONVERGENT B1 ;  /* 0x0000000000017941 */ /* 0x000fea0003800200 */
.L_x_19:
[----:B----4-:R-:W-:Y:S01]  /*3cd0*/  MOV R0, 0x8 ;  /* 0x0000000800007802 */ /* 0x010fe20000000f00 */
[----:B------:R-:W-:Y:S02]  /*3ce0*/  IMAD.MOV.U32 R4, RZ, RZ, R16 ;  /* 0x000000ffff047224 */ /* 0x000fe400078e0010 */
[----:B------:R-:W-:Y:S01]  /*3cf0*/  IMAD.MOV.U32 R5, RZ, RZ, R17 ;  /* 0x000000ffff057224 */ /* 0x000fe200078e0011 */
[----:B0--3--:R0:W3:Y:S06]  /*3d00*/  LDC.64 R2, c[0x4][R0] ;  /* 0x0100000000027b82 */ /* 0x0090ec0000000a00 */
[----:B--2---:R-:W-:-:S07]  /*3d10*/  LEPC R20, `(.L_x_45) ;  /* 0x000000001014794e */ /* 0x004fce0000000000 */
[----:B01-3--:R-:W-:Y:S05]  /*3d20*/  CALL.ABS.NOINC R2 ;  /* 0x0000000002007343 */ /* 0x00bfea0003c00000 */
.L_x_45:
[----:B------:R-:W-:Y:S01]  /*3d30*/  R2UR UR4, R22 ;  /* 0x00000000160472ca */ /* 0x000fe200000e0000 */
[----:B------:R-:W0:Y:S01]  /*3d40*/  LDC.64 R2, c[0x0][0x390] ;  /* 0x0000e400ff027b82 */ /* 0x000e220000000a00 */
[----:B------:R-:W-:-:S13]  /*3d50*/  R2UR UR5, R23 ;  /* 0x00000000170572ca */ /* 0x000fda00000e0000 */
[----:B------:R-:W2:Y:S01]  /*3d60*/  LD.E.64 R16, desc[UR4][R16.64] ;  /* 0x0000000410107980 */ /* 0x000ea2000c101b00 */
[----:B0-----:R-:W-:-:S05]  /*3d70*/  IMAD.WIDE R18, R18, 0x8, R2 ;  /* 0x0000000812127825 */ /* 0x001fca00078e0202 */
[----:B--2---:R-:W-:Y:S01]  /*3d80*/  STG.E.64 desc[UR4][R18.64], R16 ;  /* 0x0000001012007986 */ /* 0x004fe2000c101b04 */
[----:B------:R-:W-:Y:S05]  /*3d90*/  EXIT ;  /* 0x000000000000794d */ /* 0x000fea0003800000 */
.L_x_46:
[----:B------:R-:W-:-:S00]  /*3da0*/  BRA `(.L_x_46) ;  /* 0xfffffffc00fc7947 */ /* 0x000fc0000383ffff */
[----:B------:R-:W-:-:S00]  /*3db0*/  NOP ;  /* 0x0000000000007918 */ /* 0x000fc00000000000 */
        /* <DEDUP_REMOVED lines=12> */
.L_x_47:


//--------------------- .nv.shared.reserved.0     --------------------------
	.section	.nv.shared.reserved.0,"aw",@nobits
	.weak		__nv_reservedSMEM_offset_0_alias
	.size		__nv_reservedSMEM_offset_0_alias, 0, 64
	.other		__nv_reservedSMEM_offset_0_alias,@"STO_CUDA_RESERVED_SHARED STV_DEFAULT"
__nv_reservedSMEM_offset_0_alias:
	.zero		0
	.zero		64


//--------------------- .nv.constant0._Z15binomial_kernelPdS_S_iibb --------------------------
	.section	.nv.constant0._Z15binomial_kernelPdS_S_iibb,"a",@progbits
	.sectionflags	@""
	.align	4
.nv.constant0._Z15binomial_kernelPdS_S_iibb:
	.zero		930


//--------------------- SYMBOLS --------------------------

	.type		.nv.reservedSmem.offset0,@object
	.size		.nv.reservedSmem.offset0,0x4
	.type		malloc,@function
	.type		free,@function
